//
// Generated by NVIDIA NVVM Compiler
//
// Compiler Build ID: CL-36424714
// Cuda compilation tools, release 13.0, V13.0.88
// Based on NVVM 20.0.0
//

.version 9.0
.target sm_100
.address_size 64

	// .globl	_Z16maxpool3d_kernelPKfPfiiiiiiiiiiii

.visible .entry _Z16maxpool3d_kernelPKfPfiiiiiiiiiiii(
	.param .u64 .ptr .align 1 _Z16maxpool3d_kernelPKfPfiiiiiiiiiiii_param_0,
	.param .u64 .ptr .align 1 _Z16maxpool3d_kernelPKfPfiiiiiiiiiiii_param_1,
	.param .u32 _Z16maxpool3d_kernelPKfPfiiiiiiiiiiii_param_2,
	.param .u32 _Z16maxpool3d_kernelPKfPfiiiiiiiiiiii_param_3,
	.param .u32 _Z16maxpool3d_kernelPKfPfiiiiiiiiiiii_param_4,
	.param .u32 _Z16maxpool3d_kernelPKfPfiiiiiiiiiiii_param_5,
	.param .u32 _Z16maxpool3d_kernelPKfPfiiiiiiiiiiii_param_6,
	.param .u32 _Z16maxpool3d_kernelPKfPfiiiiiiiiiiii_param_7,
	.param .u32 _Z16maxpool3d_kernelPKfPfiiiiiiiiiiii_param_8,
	.param .u32 _Z16maxpool3d_kernelPKfPfiiiiiiiiiiii_param_9,
	.param .u32 _Z16maxpool3d_kernelPKfPfiiiiiiiiiiii_param_10,
	.param .u32 _Z16maxpool3d_kernelPKfPfiiiiiiiiiiii_param_11,
	.param .u32 _Z16maxpool3d_kernelPKfPfiiiiiiiiiiii_param_12,
	.param .u32 _Z16maxpool3d_kernelPKfPfiiiiiiiiiiii_param_13
)
{
	.reg .pred 	%p<64>;
	.reg .b32 	%r<161>;
	.reg .b32 	%f<88>;
	.reg .b64 	%rd<38>;

	ld.param.u64 	%rd3, [_Z16maxpool3d_kernelPKfPfiiiiiiiiiiii_param_0];
	ld.param.u32 	%r94, [_Z16maxpool3d_kernelPKfPfiiiiiiiiiiii_param_2];
	ld.param.u32 	%r83, [_Z16maxpool3d_kernelPKfPfiiiiiiiiiiii_param_3];
	ld.param.u32 	%r84, [_Z16maxpool3d_kernelPKfPfiiiiiiiiiiii_param_4];
	ld.param.u32 	%r85, [_Z16maxpool3d_kernelPKfPfiiiiiiiiiiii_param_5];
	ld.param.u32 	%r86, [_Z16maxpool3d_kernelPKfPfiiiiiiiiiiii_param_6];
	ld.param.u32 	%r87, [_Z16maxpool3d_kernelPKfPfiiiiiiiiiiii_param_7];
	ld.param.u32 	%r88, [_Z16maxpool3d_kernelPKfPfiiiiiiiiiiii_param_8];
	ld.param.u32 	%r89, [_Z16maxpool3d_kernelPKfPfiiiiiiiiiiii_param_9];
	ld.param.u32 	%r90, [_Z16maxpool3d_kernelPKfPfiiiiiiiiiiii_param_10];
	ld.param.u32 	%r91, [_Z16maxpool3d_kernelPKfPfiiiiiiiiiiii_param_11];
	ld.param.u32 	%r92, [_Z16maxpool3d_kernelPKfPfiiiiiiiiiiii_param_12];
	ld.param.u32 	%r93, [_Z16maxpool3d_kernelPKfPfiiiiiiiiiiii_param_13];
	cvta.to.global.u64 	%rd1, %rd3;
	mov.u32 	%r95, %ctaid.x;
	mov.u32 	%r96, %ntid.x;
	mov.u32 	%r97, %tid.x;
	mad.lo.s32 	%r1, %r95, %r96, %r97;
	mul.lo.s32 	%r98, %r83, %r94;
	mul.lo.s32 	%r99, %r98, %r91;
	mul.lo.s32 	%r100, %r99, %r92;
	mul.lo.s32 	%r101, %r100, %r93;
	setp.ge.s32 	%p1, %r1, %r101;
	@%p1 bra 	$L__BB0_49;
	div.s32 	%r102, %r1, %r93;
	mul.lo.s32 	%r103, %r102, %r93;
	sub.s32 	%r104, %r1, %r103;
	rem.s32 	%r105, %r102, %r92;
	mul.lo.s32 	%r106, %r93, %r92;
	div.s32 	%r107, %r1, %r106;
	rem.s32 	%r108, %r107, %r91;
	mul.lo.s32 	%r109, %r106, %r91;
	div.s32 	%r110, %r1, %r109;
	rem.s32 	%r2, %r110, %r83;
	mul.lo.s32 	%r111, %r109, %r83;
	div.s32 	%r3, %r1, %r111;
	mul.lo.s32 	%r112, %r108, %r88;
	sub.s32 	%r4, %r112, %r89;
	mul.lo.s32 	%r5, %r105, %r88;
	mul.lo.s32 	%r6, %r104, %r88;
	sub.s32 	%r7, %r6, %r89;
	setp.lt.s32 	%p2, %r87, 1;
	mov.f32 	%f65, 0fFE967699;
	@%p2 bra 	$L__BB0_48;
	mad.lo.s32 	%r114, %r3, %r83, %r2;
	mul.lo.s32 	%r8, %r114, %r84;
	and.b32  	%r9, %r87, 7;
	and.b32  	%r10, %r87, 2147483640;
	add.s32 	%r115, %r90, %r6;
	sub.s32 	%r11, %r115, %r89;
	shl.b32 	%r12, %r90, 3;
	shl.b32 	%r116, %r90, 1;
	add.s32 	%r117, %r6, %r116;
	sub.s32 	%r13, %r117, %r89;
	mad.lo.s32 	%r118, %r90, 3, %r6;
	sub.s32 	%r14, %r118, %r89;
	shl.b32 	%r119, %r90, 2;
	add.s32 	%r120, %r6, %r119;
	sub.s32 	%r15, %r120, %r89;
	mad.lo.s32 	%r121, %r90, 5, %r6;
	sub.s32 	%r16, %r121, %r89;
	mad.lo.s32 	%r122, %r90, 6, %r6;
	sub.s32 	%r17, %r122, %r89;
	mad.lo.s32 	%r123, %r90, 7, %r6;
	sub.s32 	%r18, %r123, %r89;
	sub.s32 	%r19, %r5, %r89;
	mov.f32 	%f65, 0fFE967699;
	mov.b32 	%r139, 0;
$L__BB0_3:
	mad.lo.s32 	%r21, %r139, %r90, %r4;
	setp.lt.s32 	%p3, %r21, 0;
	setp.ge.s32 	%p4, %r21, %r84;
	or.pred  	%p5, %p3, %p4;
	@%p5 bra 	$L__BB0_47;
	add.s32 	%r125, %r21, %r8;
	mul.lo.s32 	%r22, %r125, %r85;
	mov.b32 	%r140, 0;
$L__BB0_5:
	mad.lo.s32 	%r24, %r140, %r90, %r19;
	setp.lt.s32 	%p6, %r24, 0;
	setp.ge.s32 	%p7, %r24, %r85;
	or.pred  	%p8, %p6, %p7;
	@%p8 bra 	$L__BB0_46;
	setp.lt.u32 	%p9, %r87, 8;
	add.s32 	%r127, %r24, %r22;
	mul.lo.s32 	%r25, %r127, %r86;
	mov.b32 	%r159, 0;
	@%p9 bra 	$L__BB0_25;
	and.b32  	%r128, %r87, 2147483640;
	neg.s32 	%r157, %r128;
	add.s32 	%r155, %r11, %r25;
	add.s32 	%r153, %r13, %r25;
	add.s32 	%r151, %r14, %r25;
	add.s32 	%r149, %r15, %r25;
	add.s32 	%r147, %r16, %r25;
	add.s32 	%r145, %r17, %r25;
	add.s32 	%r143, %r18, %r25;
	add.s32 	%r142, %r7, %r25;
	mov.u32 	%r141, %r7;
	mov.u32 	%r144, %r18;
	mov.u32 	%r146, %r17;
	mov.u32 	%r148, %r16;
	mov.u32 	%r150, %r15;
	mov.u32 	%r152, %r14;
	mov.u32 	%r154, %r13;
	mov.u32 	%r156, %r11;
$L__BB0_8:
	.pragma "nounroll";
	setp.lt.s32 	%p10, %r141, 0;
	setp.ge.s32 	%p11, %r141, %r86;
	or.pred  	%p12, %p10, %p11;
	@%p12 bra 	$L__BB0_10;
	mul.wide.s32 	%rd4, %r142, 4;
	add.s64 	%rd5, %rd1, %rd4;
	ld.global.f32 	%f45, [%rd5];
	max.f32 	%f65, %f65, %f45;
$L__BB0_10:
	setp.lt.s32 	%p13, %r156, 0;
	setp.ge.s32 	%p14, %r156, %r86;
	or.pred  	%p15, %p13, %p14;
	@%p15 bra 	$L__BB0_12;
	mul.wide.s32 	%rd6, %r155, 4;
	add.s64 	%rd7, %rd1, %rd6;
	ld.global.f32 	%f46, [%rd7];
	max.f32 	%f65, %f65, %f46;
$L__BB0_12:
	setp.lt.s32 	%p16, %r154, 0;
	setp.ge.s32 	%p17, %r154, %r86;
	or.pred  	%p18, %p16, %p17;
	@%p18 bra 	$L__BB0_14;
	mul.wide.s32 	%rd8, %r153, 4;
	add.s64 	%rd9, %rd1, %rd8;
	ld.global.f32 	%f47, [%rd9];
	max.f32 	%f65, %f65, %f47;
$L__BB0_14:
	setp.lt.s32 	%p19, %r152, 0;
	setp.ge.s32 	%p20, %r152, %r86;
	or.pred  	%p21, %p19, %p20;
	@%p21 bra 	$L__BB0_16;
	mul.wide.s32 	%rd10, %r151, 4;
	add.s64 	%rd11, %rd1, %rd10;
	ld.global.f32 	%f48, [%rd11];
	max.f32 	%f65, %f65, %f48;
$L__BB0_16:
	setp.lt.s32 	%p22, %r150, 0;
	setp.ge.s32 	%p23, %r150, %r86;
	or.pred  	%p24, %p22, %p23;
	@%p24 bra 	$L__BB0_18;
	mul.wide.s32 	%rd12, %r149, 4;
	add.s64 	%rd13, %rd1, %rd12;
	ld.global.f32 	%f49, [%rd13];
	max.f32 	%f65, %f65, %f49;
$L__BB0_18:
	setp.lt.s32 	%p25, %r148, 0;
	setp.ge.s32 	%p26, %r148, %r86;
	or.pred  	%p27, %p25, %p26;
	@%p27 bra 	$L__BB0_20;
	mul.wide.s32 	%rd14, %r147, 4;
	add.s64 	%rd15, %rd1, %rd14;
	ld.global.f32 	%f50, [%rd15];
	max.f32 	%f65, %f65, %f50;
$L__BB0_20:
	setp.lt.s32 	%p28, %r146, 0;
	setp.ge.s32 	%p29, %r146, %r86;
	or.pred  	%p30, %p28, %p29;
	@%p30 bra 	$L__BB0_22;
	mul.wide.s32 	%rd16, %r145, 4;
	add.s64 	%rd17, %rd1, %rd16;
	ld.global.f32 	%f51, [%rd17];
	max.f32 	%f65, %f65, %f51;
$L__BB0_22:
	setp.lt.s32 	%p31, %r144, 0;
	setp.ge.s32 	%p32, %r144, %r86;
	or.pred  	%p33, %p31, %p32;
	@%p33 bra 	$L__BB0_24;
	mul.wide.s32 	%rd18, %r143, 4;
	add.s64 	%rd19, %rd1, %rd18;
	ld.global.f32 	%f52, [%rd19];
	max.f32 	%f65, %f65, %f52;
$L__BB0_24:
	add.s32 	%r157, %r157, 8;
	add.s32 	%r156, %r156, %r12;
	add.s32 	%r155, %r155, %r12;
	add.s32 	%r154, %r154, %r12;
	add.s32 	%r153, %r153, %r12;
	add.s32 	%r152, %r152, %r12;
	add.s32 	%r151, %r151, %r12;
	add.s32 	%r150, %r150, %r12;
	add.s32 	%r149, %r149, %r12;
	add.s32 	%r148, %r148, %r12;
	add.s32 	%r147, %r147, %r12;
	add.s32 	%r146, %r146, %r12;
	add.s32 	%r145, %r145, %r12;
	add.s32 	%r144, %r144, %r12;
	add.s32 	%r143, %r143, %r12;
	add.s32 	%r142, %r142, %r12;
	add.s32 	%r141, %r141, %r12;
	setp.ne.s32 	%p34, %r157, 0;
	mov.u32 	%r159, %r10;
	@%p34 bra 	$L__BB0_8;
$L__BB0_25:
	setp.eq.s32 	%p35, %r9, 0;
	@%p35 bra 	$L__BB0_46;
	add.s32 	%r129, %r9, -1;
	setp.lt.u32 	%p36, %r129, 3;
	@%p36 bra 	$L__BB0_36;
	mad.lo.s32 	%r70, %r159, %r90, %r7;
	setp.lt.s32 	%p37, %r70, 0;
	setp.ge.s32 	%p38, %r70, %r86;
	or.pred  	%p39, %p37, %p38;
	@%p39 bra 	$L__BB0_29;
	add.s32 	%r130, %r70, %r25;
	mul.wide.s32 	%rd20, %r130, 4;
	add.s64 	%rd21, %rd1, %rd20;
	ld.global.f32 	%f54, [%rd21];
	max.f32 	%f65, %f65, %f54;
$L__BB0_29:
	add.s32 	%r71, %r70, %r90;
	setp.lt.s32 	%p40, %r71, 0;
	setp.ge.s32 	%p41, %r71, %r86;
	or.pred  	%p42, %p40, %p41;
	@%p42 bra 	$L__BB0_31;
	add.s32 	%r131, %r71, %r25;
	mul.wide.s32 	%rd22, %r131, 4;
	add.s64 	%rd23, %rd1, %rd22;
	ld.global.f32 	%f55, [%rd23];
	max.f32 	%f65, %f65, %f55;
$L__BB0_31:
	add.s32 	%r72, %r71, %r90;
	setp.lt.s32 	%p43, %r72, 0;
	setp.ge.s32 	%p44, %r72, %r86;
	or.pred  	%p45, %p43, %p44;
	@%p45 bra 	$L__BB0_33;
	add.s32 	%r132, %r72, %r25;
	mul.wide.s32 	%rd24, %r132, 4;
	add.s64 	%rd25, %rd1, %rd24;
	ld.global.f32 	%f56, [%rd25];
	max.f32 	%f65, %f65, %f56;
$L__BB0_33:
	add.s32 	%r73, %r72, %r90;
	setp.lt.s32 	%p46, %r73, 0;
	setp.ge.s32 	%p47, %r73, %r86;
	or.pred  	%p48, %p46, %p47;
	@%p48 bra 	$L__BB0_35;
	add.s32 	%r133, %r73, %r25;
	mul.wide.s32 	%rd26, %r133, 4;
	add.s64 	%rd27, %rd1, %rd26;
	ld.global.f32 	%f57, [%rd27];
	max.f32 	%f65, %f65, %f57;
$L__BB0_35:
	add.s32 	%r159, %r159, 4;
$L__BB0_36:
	and.b32  	%r134, %r87, 3;
	setp.eq.s32 	%p49, %r134, 0;
	@%p49 bra 	$L__BB0_46;
	setp.eq.s32 	%p50, %r134, 1;
	@%p50 bra 	$L__BB0_43;
	mad.lo.s32 	%r76, %r159, %r90, %r7;
	setp.lt.s32 	%p51, %r76, 0;
	setp.ge.s32 	%p52, %r76, %r86;
	or.pred  	%p53, %p51, %p52;
	@%p53 bra 	$L__BB0_40;
	add.s32 	%r135, %r76, %r25;
	mul.wide.s32 	%rd28, %r135, 4;
	add.s64 	%rd29, %rd1, %rd28;
	ld.global.f32 	%f59, [%rd29];
	max.f32 	%f65, %f65, %f59;
$L__BB0_40:
	add.s32 	%r77, %r76, %r90;
	setp.lt.s32 	%p54, %r77, 0;
	setp.ge.s32 	%p55, %r77, %r86;
	or.pred  	%p56, %p54, %p55;
	@%p56 bra 	$L__BB0_42;
	add.s32 	%r136, %r77, %r25;
	mul.wide.s32 	%rd30, %r136, 4;
	add.s64 	%rd31, %rd1, %rd30;
	ld.global.f32 	%f60, [%rd31];
	max.f32 	%f65, %f65, %f60;
$L__BB0_42:
	add.s32 	%r159, %r159, 2;
$L__BB0_43:
	and.b32  	%r137, %r87, 1;
	setp.eq.b32 	%p57, %r137, 1;
	not.pred 	%p58, %p57;
	@%p58 bra 	$L__BB0_46;
	mad.lo.s32 	%r80, %r159, %r90, %r7;
	setp.lt.s32 	%p59, %r80, 0;
	setp.ge.s32 	%p60, %r80, %r86;
	or.pred  	%p61, %p59, %p60;
	@%p61 bra 	$L__BB0_46;
	add.s32 	%r138, %r80, %r25;
	mul.wide.s32 	%rd32, %r138, 4;
	add.s64 	%rd33, %rd1, %rd32;
	ld.global.f32 	%f61, [%rd33];
	max.f32 	%f65, %f65, %f61;
$L__BB0_46:
	add.s32 	%r140, %r140, 1;
	setp.ne.s32 	%p62, %r140, %r87;
	@%p62 bra 	$L__BB0_5;
$L__BB0_47:
	add.s32 	%r139, %r139, 1;
	setp.ne.s32 	%p63, %r139, %r87;
	@%p63 bra 	$L__BB0_3;
$L__BB0_48:
	ld.param.u64 	%rd37, [_Z16maxpool3d_kernelPKfPfiiiiiiiiiiii_param_1];
	cvta.to.global.u64 	%rd34, %rd37;
	mul.wide.s32 	%rd35, %r1, 4;
	add.s64 	%rd36, %rd34, %rd35;
	st.global.f32 	[%rd36], %f65;
$L__BB0_49:
	ret;

}


// ===== COMPILED SASS (sm_100) =====

	.target	sm_100

	.elftype	@"ET_EXEC"


//--------------------- .note.nv.tkinfo           --------------------------
	.section	.note.nv.tkinfo,"",@"SHT_NOTE"
	.sectionflags	@"SHF_NOTE_NV_TKINFO"
	.tkinfo
        /*0018*/ 	.word	0x00000002
        /*0030*/ 	.string	""
        /*0030*/ 	.string	"ptxas"
        /*0030*/ 	.string	"Cuda compilation tools, release 13.0, V13.0.88"
        /*0030*/ 	.string	"Build cuda_13.0.r13.0/compiler.36424714_0"
        /*0030*/ 	.string	"-arch sm_100 -m 64 "



//--------------------- .note.nv.cuinfo           --------------------------
	.section	.note.nv.cuinfo,"",@"SHT_NOTE"
	.sectionflags	@"SHF_NOTE_NV_CUINFO"
        /*0018*/ 	.short	0x0002
        /*001a*/ 	.short	0x0064
        /*001c*/ 	.short	0x0082
	.zero		2


//--------------------- .nv.info                  --------------------------
	.section	.nv.info,"",@"SHT_CUDA_INFO"
	.align	4


	//----- nvinfo : EIATTR_REGCOUNT
	.align		4
        /*0000*/ 	.byte	0x04, 0x2f
        /*0002*/ 	.short	(.L_1 - .L_0)
	.align		4
.L_0:
        /*0004*/ 	.word	index@(_Z16maxpool3d_kernelPKfPfiiiiiiiiiiii)
        /*0008*/ 	.word	0x00000028


	//----- nvinfo : EIATTR_FRAME_SIZE
	.align		4
.L_1:
        /*000c*/ 	.byte	0x04, 0x11
        /*000e*/ 	.short	(.L_3 - .L_2)
	.align		4
.L_2:
        /*0010*/ 	.word	index@(_Z16maxpool3d_kernelPKfPfiiiiiiiiiiii)
        /*0014*/ 	.word	0x00000000


	//----- nvinfo : EIATTR_MIN_STACK_SIZE
	.align		4
.L_3:
        /*0018*/ 	.byte	0x04, 0x12
        /*001a*/ 	.short	(.L_5 - .L_4)
	.align		4
.L_4:
        /*001c*/ 	.word	index@(_Z16maxpool3d_kernelPKfPfiiiiiiiiiiii)
        /*0020*/ 	.word	0x00000000
.L_5:


//--------------------- .nv.compat                --------------------------
	.section	.nv.compat,"",@"SHT_CUDA_COMPAT_INFO"
	.align	4
        /*0000*/ 	.byte	0x02, 0x09, 0x00, 0x00, 0x02, 0x02, 0x01, 0x00, 0x02, 0x05, 0x05, 0x00, 0x03, 0x07, 0x01, 0x01
        /*0010*/ 	.byte	0x02, 0x03, 0x00, 0x00, 0x02, 0x06, 0x01, 0x00, 0x04, 0x0b, 0x08, 0x00, 0x09, 0x00, 0x00, 0x00
        /*0020*/ 	.byte	0x00, 0x00, 0x00, 0x00


//--------------------- .nv.info._Z16maxpool3d_kernelPKfPfiiiiiiiiiiii --------------------------
	.section	.nv.info._Z16maxpool3d_kernelPKfPfiiiiiiiiiiii,"",@"SHT_CUDA_INFO"
	.sectionflags	@""
	.align	4


	//----- nvinfo : EIATTR_CUDA_API_VERSION
	.align		4
        /*0000*/ 	.byte	0x04, 0x37
        /*0002*/ 	.short	(.L_7 - .L_6)
.L_6:
        /*0004*/ 	.word	0x00000082


	//----- nvinfo : EIATTR_KPARAM_INFO
	.align		4
.L_7:
        /*0008*/ 	.byte	0x04, 0x17
        /*000a*/ 	.short	(.L_9 - .L_8)
.L_8:
        /*000c*/ 	.word	0x00000000
        /*0010*/ 	.short	0x000d
        /*0012*/ 	.short	0x003c
        /*0014*/ 	.byte	0x00, 0xf0, 0x11, 0x00


	//----- nvinfo : EIATTR_KPARAM_INFO
	.align		4
.L_9:
        /*0018*/ 	.byte	0x04, 0x17
        /*001a*/ 	.short	(.L_11 - .L_10)
.L_10:
        /*001c*/ 	.word	0x00000000
        /*0020*/ 	.short	0x000c
        /*0022*/ 	.short	0x0038
        /*0024*/ 	.byte	0x00, 0xf0, 0x11, 0x00


	//----- nvinfo : EIATTR_KPARAM_INFO
	.align		4
.L_11:
        /*0028*/ 	.byte	0x04, 0x17
        /*002a*/ 	.short	(.L_13 - .L_12)
.L_12:
        /*002c*/ 	.word	0x00000000
        /*0030*/ 	.short	0x000b
        /*0032*/ 	.short	0x0034
        /*0034*/ 	.byte	0x00, 0xf0, 0x11, 0x00


	//----- nvinfo : EIATTR_KPARAM_INFO
	.align		4
.L_13:
        /*0038*/ 	.byte	0x04, 0x17
        /*003a*/ 	.short	(.L_15 - .L_14)
.L_14:
        /*003c*/ 	.word	0x00000000
        /*0040*/ 	.short	0x000a
        /*0042*/ 	.short	0x0030
        /*0044*/ 	.byte	0x00, 0xf0, 0x11, 0x00


	//----- nvinfo : EIATTR_KPARAM_INFO
	.align		4
.L_15:
        /*0048*/ 	.byte	0x04, 0x17
        /*004a*/ 	.short	(.L_17 - .L_16)
.L_16:
        /*004c*/ 	.word	0x00000000
        /*0050*/ 	.short	0x0009
        /*0052*/ 	.short	0x002c
        /*0054*/ 	.byte	0x00, 0xf0, 0x11, 0x00


	//----- nvinfo : EIATTR_KPARAM_INFO
	.align		4
.L_17:
        /*0058*/ 	.byte	0x04, 0x17
        /*005a*/ 	.short	(.L_19 - .L_18)
.L_18:
        /*005c*/ 	.word	0x00000000
        /*0060*/ 	.short	0x0008
        /*0062*/ 	.short	0x0028
        /*0064*/ 	.byte	0x00, 0xf0, 0x11, 0x00


	//----- nvinfo : EIATTR_KPARAM_INFO
	.align		4
.L_19:
        /*0068*/ 	.byte	0x04, 0x17
        /*006a*/ 	.short	(.L_21 - .L_20)
.L_20:
        /*006c*/ 	.word	0x00000000
        /*0070*/ 	.short	0x0007
        /*0072*/ 	.short	0x0024
        /*0074*/ 	.byte	0x00, 0xf0, 0x11, 0x00


	//----- nvinfo : EIATTR_KPARAM_INFO
	.align		4
.L_21:
        /*0078*/ 	.byte	0x04, 0x17
        /*007a*/ 	.short	(.L_23 - .L_22)
.L_22:
        /*007c*/ 	.word	0x00000000
        /*0080*/ 	.short	0x0006
        /*0082*/ 	.short	0x0020
        /*0084*/ 	.byte	0x00, 0xf0, 0x11, 0x00


	//----- nvinfo : EIATTR_KPARAM_INFO
	.align		4
.L_23:
        /*0088*/ 	.byte	0x04, 0x17
        /*008a*/ 	.short	(.L_25 - .L_24)
.L_24:
        /*008c*/ 	.word	0x00000000
        /*0090*/ 	.short	0x0005
        /*0092*/ 	.short	0x001c
        /*0094*/ 	.byte	0x00, 0xf0, 0x11, 0x00


	//----- nvinfo : EIATTR_KPARAM_INFO
	.align		4
.L_25:
        /*0098*/ 	.byte	0x04, 0x17
        /*009a*/ 	.short	(.L_27 - .L_26)
.L_26:
        /*009c*/ 	.word	0x00000000
        /*00a0*/ 	.short	0x0004
        /*00a2*/ 	.short	0x0018
        /*00a4*/ 	.byte	0x00, 0xf0, 0x11, 0x00


	//----- nvinfo : EIATTR_KPARAM_INFO
	.align		4
.L_27:
        /*00a8*/ 	.byte	0x04, 0x17
        /*00aa*/ 	.short	(.L_29 - .L_28)
.L_28:
        /*00ac*/ 	.word	0x00000000
        /*00b0*/ 	.short	0x0003
        /*00b2*/ 	.short	0x0014
        /*00b4*/ 	.byte	0x00, 0xf0, 0x11, 0x00


	//----- nvinfo : EIATTR_KPARAM_INFO
	.align		4
.L_29:
        /*00b8*/ 	.byte	0x04, 0x17
        /*00ba*/ 	.short	(.L_31 - .L_30)
.L_30:
        /*00bc*/ 	.word	0x00000000
        /*00c0*/ 	.short	0x0002
        /*00c2*/ 	.short	0x0010
        /*00c4*/ 	.byte	0x00, 0xf0, 0x11, 0x00


	//----- nvinfo : EIATTR_KPARAM_INFO
	.align		4
.L_31:
        /*00c8*/ 	.byte	0x04, 0x17
        /*00ca*/ 	.short	(.L_33 - .L_32)
.L_32:
        /*00cc*/ 	.word	0x00000000
        /*00d0*/ 	.short	0x0001
        /*00d2*/ 	.short	0x0008
        /*00d4*/ 	.byte	0x00, 0xf5, 0x21, 0x00


	//----- nvinfo : EIATTR_KPARAM_INFO
	.align		4
.L_33:
        /*00d8*/ 	.byte	0x04, 0x17
        /*00da*/ 	.short	(.L_35 - .L_34)
.L_34:
        /*00dc*/ 	.word	0x00000000
        /*00e0*/ 	.short	0x0000
        /*00e2*/ 	.short	0x0000
        /*00e4*/ 	.byte	0x00, 0xf5, 0x21, 0x00


	//----- nvinfo : EIATTR_SPARSE_MMA_MASK
	.align		4
.L_35:
        /*00e8*/ 	.byte	0x03, 0x50
        /*00ea*/ 	.short	0x0000


	//----- nvinfo : EIATTR_MAXREG_COUNT
	.align		4
        /*00ec*/ 	.byte	0x03, 0x1b
        /*00ee*/ 	.short	0x00ff


	//----- nvinfo : EIATTR_MERCURY_ISA_VERSION
	.align		4
        /*00f0*/ 	.byte	0x03, 0x5f
        /*00f2*/ 	.short	0x0101


	//----- nvinfo : EIATTR_VRC_CTA_INIT_COUNT
	.align		4
        /*00f4*/ 	.byte	0x02, 0x4a
	.zero		1
	.zero		1


	//----- nvinfo : EIATTR_EXIT_INSTR_OFFSETS
	.align		4
        /*00f8*/ 	.byte	0x04, 0x1c
        /*00fa*/ 	.short	(.L_37 - .L_36)


	//   ....[0]....
.L_36:
        /*00fc*/ 	.word	0x000000d0


	//   ....[1]....
        /*0100*/ 	.word	0x00001930


	//----- nvinfo : EIATTR_CRS_STACK_SIZE
	.align		4
.L_37:
        /*0104*/ 	.byte	0x04, 0x1e
        /*0106*/ 	.short	(.L_39 - .L_38)
.L_38:
        /*0108*/ 	.word	0x00000000


	//----- nvinfo : EIATTR_CBANK_PARAM_SIZE
	.align		4
.L_39:
        /*010c*/ 	.byte	0x03, 0x19
        /*010e*/ 	.short	0x0040


	//----- nvinfo : EIATTR_PARAM_CBANK
	.align		4
        /*0110*/ 	.byte	0x04, 0x0a
        /*0112*/ 	.short	(.L_41 - .L_40)
	.align		4
.L_40:
        /*0114*/ 	.word	index@(.nv.constant0._Z16maxpool3d_kernelPKfPfiiiiiiiiiiii)
        /*0118*/ 	.short	0x0380
        /*011a*/ 	.short	0x0040


	//----- nvinfo : EIATTR_SW_WAR
	.align		4
.L_41:
        /*011c*/ 	.byte	0x04, 0x36
        /*011e*/ 	.short	(.L_43 - .L_42)
.L_42:
        /*0120*/ 	.word	0x00000008
.L_43:


//--------------------- .nv.callgraph             --------------------------
	.section	.nv.callgraph,"",@"SHT_CUDA_CALLGRAPH"
	.align	4
	.sectionentsize	8
	.align		4
        /*0000*/ 	.word	0x00000000
	.align		4
        /*0004*/ 	.word	0xffffffff
	.align		4
        /*0008*/ 	.word	0x00000000
	.align		4
        /*000c*/ 	.word	0xfffffffe
	.align		4
        /*0010*/ 	.word	0x00000000
	.align		4
        /*0014*/ 	.word	0xfffffffd
	.align		4
        /*0018*/ 	.word	0x00000000
	.align		4
        /*001c*/ 	.word	0xfffffffc


//--------------------- .text._Z16maxpool3d_kernelPKfPfiiiiiiiiiiii --------------------------
	.section	.text._Z16maxpool3d_kernelPKfPfiiiiiiiiiiii,"ax",@progbits
	.align	128
        .global         _Z16maxpool3d_kernelPKfPfiiiiiiiiiiii
        .type           _Z16maxpool3d_kernelPKfPfiiiiiiiiiiii,@function
        .size           _Z16maxpool3d_kernelPKfPfiiiiiiiiiiii,(.L_x_12 - _Z16maxpool3d_kernelPKfPfiiiiiiiiiiii)
        .other          _Z16maxpool3d_kernelPKfPfiiiiiiiiiiii,@"STO_CUDA_ENTRY STV_DEFAULT"
_Z16maxpool3d_kernelPKfPfiiiiiiiiiiii:
.text._Z16maxpool3d_kernelPKfPfiiiiiiiiiiii:
[----:B------:R-:W-:Y:S08]  /*0000*/  LDC R1, c[0x0][0x37c] ;  /* 0x0000df00ff017b82 */ /* 0x000ff00000000800 */
[----:B------:R-:W0:Y:S01]  /*0010*/  LDC.64 R2, c[0x0][0x390] ;  /* 0x0000e400ff027b82 */ /* 0x000e220000000a00 */
[----:B------:R-:W1:Y:S07]  /*0020*/  S2R R9, SR_TID.X ;  /* 0x0000000000097919 */ /* 0x000e6e0000002100 */
[----:B------:R-:W2:Y:S08]  /*0030*/  LDC R12, c[0x0][0x3b4] ;  /* 0x0000ed00ff0c7b82 */ /* 0x000eb00000000800 */
[----:B------:R-:W3:Y:S08]  /*0040*/  LDC.64 R4, c[0x0][0x3b8] ;  /* 0x0000ee00ff047b82 */ /* 0x000ef00000000a00 */
[----:B------:R-:W1:Y:S01]  /*0050*/  S2UR UR4, SR_CTAID.X ;  /* 0x00000000000479c3 */ /* 0x000e620000002500 */
[----:B0-----:R-:W-:-:S07]  /*0060*/  IMAD R7, R3, R2, RZ ;  /* 0x0000000203077224 */ /* 0x001fce00078e02ff */
[----:B------:R-:W1:Y:S01]  /*0070*/  LDC R0, c[0x0][0x360] ;  /* 0x0000d800ff007b82 */ /* 0x000e620000000800 */
[----:B--2---:R-:W-:-:S04]  /*0080*/  IMAD R7, R7, R12, RZ ;  /* 0x0000000c07077224 */ /* 0x004fc800078e02ff */
[----:B---3--:R-:W-:-:S04]  /*0090*/  IMAD R2, R7, R4, RZ ;  /* 0x0000000407027224 */ /* 0x008fc800078e02ff */
[----:B------:R-:W-:Y:S02]  /*00a0*/  IMAD R7, R2, R5, RZ ;  /* 0x0000000502077224 */ /* 0x000fe400078e02ff */
[----:B-1----:R-:W-:-:S05]  /*00b0*/  IMAD R0, R0, UR4, R9 ;  /* 0x0000000400007c24 */ /* 0x002fca000f8e0209 */
[----:B------:R-:W-:-:S13]  /*00c0*/  ISETP.GE.AND P0, PT, R0, R7, PT ;  /* 0x000000070000720c */ /* 0x000fda0003f06270 */
[----:B------:R-:W-:Y:S05]  /*00d0*/  @P0 EXIT ;  /* 0x000000000000094d */ /* 0x000fea0003800000 */
[-C--:B------:R-:W-:Y:S01]  /*00e0*/  IABS R10, R5.reuse ;  /* 0x00000005000a7213 */ /* 0x080fe20000000000 */
[----:B------:R-:W-:Y:S01]  /*00f0*/  IMAD R15, R4, R5, RZ ;  /* 0x00000005040f7224 */ /* 0x000fe200078e02ff */
[----:B------:R-:W-:Y:S01]  /*0100*/  IABS R16, R4 ;  /* 0x0000000400107213 */ /* 0x000fe20000000000 */
[----:B------:R-:W0:Y:S01]  /*0110*/  LDCU UR6, c[0x0][0x3a4] ;  /* 0x00007480ff0677ac */ /* 0x000e220008000800 */
[----:B------:R-:W1:Y:S01]  /*0120*/  I2F.RP R9, R10 ;  /* 0x0000000a00097306 */ /* 0x000e620000209400 */
[-C--:B------:R-:W-:Y:S01]  /*0130*/  IMAD R14, R15, R12.reuse, RZ ;  /* 0x0000000c0f0e7224 */ /* 0x080fe200078e02ff */
[----:B------:R-:W-:Y:S01]  /*0140*/  IABS R17, R15 ;  /* 0x0000000f00117213 */ /* 0x000fe20000000000 */
[----:B------:R-:W2:Y:S01]  /*0150*/  LDCU.64 UR10, c[0x0][0x358] ;  /* 0x00006b00ff0a77ac */ /* 0x000ea20008000a00 */
[----:B------:R-:W-:Y:S02]  /*0160*/  IABS R2, R12 ;  /* 0x0000000c00027213 */ /* 0x000fe40000000000 */
[----:B------:R-:W-:-:S02]  /*0170*/  IABS R6, R14 ;  /* 0x0000000e00067213 */ /* 0x000fc40000000000 */
[----:B------:R-:W3:Y:S01]  /*0180*/  I2F.RP R11, R17 ;  /* 0x00000011000b7306 */ /* 0x000ee20000209400 */
[----:B------:R-:W-:-:S07]  /*0190*/  IABS R13, R3 ;  /* 0x00000003000d7213 */ /* 0x000fce0000000000 */
[----:B------:R-:W4:Y:S01]  /*01a0*/  I2F.RP R23, R6 ;  /* 0x0000000600177306 */ /* 0x000f220000209400 */
[----:B0-----:R-:W-:-:S07]  /*01b0*/  UISETP.GE.AND UP0, UPT, UR6, 0x1, UPT ;  /* 0x000000010600788c */ /* 0x001fce000bf06270 */
[----:B-1----:R-:W0:Y:S08]  /*01c0*/  MUFU.RCP R9, R9 ;  /* 0x0000000900097308 */ /* 0x002e300000001000 */
[----:B---3--:R-:W1:Y:S08]  /*01d0*/  MUFU.RCP R11, R11 ;  /* 0x0000000b000b7308 */ /* 0x008e700000001000 */
[----:B----4-:R-:W3:Y:S01]  /*01e0*/  MUFU.RCP R23, R23 ;  /* 0x0000001700177308 */ /* 0x010ee20000001000 */
[----:B0-----:R-:W-:-:S07]  /*01f0*/  VIADD R20, R9, 0xffffffe ;  /* 0x0ffffffe09147836 */ /* 0x001fce0000000000 */
[----:B------:R0:W4:Y:S01]  /*0200*/  F2I.FTZ.U32.TRUNC.NTZ R21, R20 ;  /* 0x0000001400157305 */ /* 0x000122000021f000 */
[----:B-1----:R-:W-:Y:S01]  /*0210*/  VIADD R18, R11, 0xffffffe ;  /* 0x0ffffffe0b127836 */ /* 0x002fe20000000000 */
[----:B------:R-:W-:-:S04]  /*0220*/  LOP3.LUT R11, R0, R5, RZ, 0x3c, !PT ;  /* 0x00000005000b7212 */ /* 0x000fc800078e3cff */
[----:B------:R-:W-:Y:S02]  /*0230*/  ISETP.GE.AND P0, PT, R11, RZ, PT ;  /* 0x000000ff0b00720c */ /* 0x000fe40003f06270 */
[----:B------:R-:W-:Y:S01]  /*0240*/  I2F.RP R22, R16 ;  /* 0x0000001000167306 */ /* 0x000fe20000209400 */
[----:B---3--:R-:W-:Y:S01]  /*0250*/  IADD3 R24, PT, PT, R23, 0xffffffe, RZ ;  /* 0x0ffffffe17187810 */ /* 0x008fe20007ffe0ff */
[----:B0-----:R-:W-:Y:S02]  /*0260*/  IMAD.MOV.U32 R20, RZ, RZ, RZ ;  /* 0x000000ffff147224 */ /* 0x001fe400078e00ff */
[----:B----4-:R-:W-:-:S04]  /*0270*/  IMAD.MOV R23, RZ, RZ, -R21 ;  /* 0x000000ffff177224 */ /* 0x010fc800078e0a15 */
[----:B------:R0:W1:Y:S01]  /*0280*/  F2I.FTZ.U32.TRUNC.NTZ R19, R18 ;  /* 0x0000001200137305 */ /* 0x000062000021f000 */
[----:B------:R-:W-:-:S04]  /*0290*/  IMAD R23, R23, R10, RZ ;  /* 0x0000000a17177224 */ /* 0x000fc800078e02ff */
[----:B------:R-:W-:-:S03]  /*02a0*/  IMAD.HI.U32 R20, R21, R23, R20 ;  /* 0x0000001715147227 */ /* 0x000fc600078e0014 */
[----:B------:R-:W3:Y:S01]  /*02b0*/  F2I.FTZ.U32.TRUNC.NTZ R9, R24 ;  /* 0x0000001800097305 */ /* 0x000ee2000021f000 */
[----:B------:R-:W-:Y:S01]  /*02c0*/  IABS R23, R0 ;  /* 0x0000000000177213 */ /* 0x000fe20000000000 */
[----:B0-----:R-:W-:Y:S02]  /*02d0*/  IMAD.MOV.U32 R18, RZ, RZ, RZ ;  /* 0x000000ffff127224 */ /* 0x001fe400078e00ff */
[----:B-1----:R-:W-:-:S04]  /*02e0*/  IMAD.MOV R26, RZ, RZ, -R19 ;  /* 0x000000ffff1a7224 */ /* 0x002fc800078e0a13 */
[----:B------:R-:W0:Y:S01]  /*02f0*/  I2F.RP R8, R2 ;  /* 0x0000000200087306 */ /* 0x000e220000209400 */
[----:B------:R-:W-:Y:S01]  /*0300*/  IMAD R21, R26, R17, RZ ;  /* 0x000000111a157224 */ /* 0x000fe200078e02ff */
[----:B------:R-:W-:Y:S02]  /*0310*/  IABS R26, R14 ;  /* 0x0000000e001a7213 */ /* 0x000fe40000000000 */
[----:B---3--:R-:W-:-:S04]  /*0320*/  IADD3 R25, PT, PT, RZ, -R9, RZ ;  /* 0x80000009ff197210 */ /* 0x008fc80007ffe0ff */
[----:B------:R-:W1:Y:S01]  /*0330*/  MUFU.RCP R22, R22 ;  /* 0x0000001600167308 */ /* 0x000e620000001000 */
[----:B------:R-:W-:Y:S01]  /*0340*/  IMAD.HI.U32 R18, R19, R21, R18 ;  /* 0x0000001513127227 */ /* 0x000fe200078e0012 */
[----:B------:R-:W-:-:S03]  /*0350*/  MOV R19, R23 ;  /* 0x0000001700137202 */ /* 0x000fc60000000f00 */
[----:B------:R-:W-:Y:S01]  /*0360*/  IMAD R21, R25, R6, RZ ;  /* 0x0000000619157224 */ /* 0x000fe200078e02ff */
[----:B------:R-:W-:Y:S01]  /*0370*/  LOP3.LUT R25, R0, R15, RZ, 0x3c, !PT ;  /* 0x0000000f00197212 */ /* 0x000fe200078e3cff */
[----:B------:R-:W-:Y:S01]  /*0380*/  IMAD.HI.U32 R20, R20, R19, RZ ;  /* 0x0000001314147227 */ /* 0x000fe200078e00ff */
[----:B0-----:R0:W3:Y:S02]  /*0390*/  MUFU.RCP R11, R8 ;  /* 0x00000008000b7308 */ /* 0x0010e40000001000 */
[----:B------:R-:W-:Y:S01]  /*03a0*/  ISETP.GE.AND P1, PT, R25, RZ, PT ;  /* 0x000000ff1900720c */ /* 0x000fe20003f26270 */
[----:B------:R-:W-:Y:S02]  /*03b0*/  IMAD.MOV R23, RZ, RZ, -R20 ;  /* 0x000000ffff177224 */ /* 0x000fe400078e0a14 */
[----:B------:R-:W-:Y:S02]  /*03c0*/  IMAD.MOV R28, RZ, RZ, -R26 ;  /* 0x000000ffff1c7224 */ /* 0x000fe400078e0a1a */
[----:B------:R-:W-:Y:S01]  /*03d0*/  IMAD R23, R10, R23, R19 ;  /* 0x000000170a177224 */ /* 0x000fe200078e0213 */
[----:B------:R-:W4:Y:S01]  /*03e0*/  I2F.RP R7, R13 ;  /* 0x0000000d00077306 */ /* 0x000f220000209400 */
[----:B0-----:R-:W-:-:S02]  /*03f0*/  IMAD.MOV.U32 R8, RZ, RZ, RZ ;  /* 0x000000ffff087224 */ /* 0x001fc400078e00ff */
[----:B-1----:R-:W-:Y:S01]  /*0400*/  VIADD R22, R22, 0xffffffe ;  /* 0x0ffffffe16167836 */ /* 0x002fe20000000000 */
[----:B------:R-:W-:Y:S01]  /*0410*/  ISETP.GT.U32.AND P4, PT, R10, R23, PT ;  /* 0x000000170a00720c */ /* 0x000fe20003f84070 */
[----:B------:R-:W-:Y:S01]  /*0420*/  IMAD.HI.U32 R24, R9, R21, R8 ;  /* 0x0000001509187227 */ /* 0x000fe200078e0008 */
[----:B------:R-:W-:Y:S02]  /*0430*/  IABS R8, R15 ;  /* 0x0000000f00087213 */ /* 0x000fe40000000000 */
[----:B------:R0:W-:Y:S01]  /*0440*/  F2I.FTZ.U32.TRUNC.NTZ R9, R22 ;  /* 0x0000001600097305 */ /* 0x0001e2000021f000 */
[----:B------:R-:W-:Y:S01]  /*0450*/  IMAD R21, R14, R3, RZ ;  /* 0x000000030e157224 */ /* 0x000fe200078e02ff */
[----:B---3--:R-:W-:Y:S01]  /*0460*/  IADD3 R11, PT, PT, R11, 0xffffffe, RZ ;  /* 0x0ffffffe0b0b7810 */ /* 0x008fe20007ffe0ff */
[----:B------:R-:W-:Y:S02]  /*0470*/  IMAD.MOV R8, RZ, RZ, -R8 ;  /* 0x000000ffff087224 */ /* 0x000fe400078e0a08 */
[----:B------:R-:W-:Y:S01]  /*0480*/  IMAD.HI.U32 R24, R24, R19, RZ ;  /* 0x0000001318187227 */ /* 0x000fe200078e00ff */
[----:B------:R-:W-:-:S02]  /*0490*/  IABS R27, R21 ;  /* 0x00000015001b7213 */ /* 0x000fc40000000000 */
[----:B----4-:R-:W1:Y:S01]  /*04a0*/  MUFU.RCP R7, R7 ;  /* 0x0000000700077308 */ /* 0x010e620000001000 */
[----:B0-----:R-:W-:Y:S01]  /*04b0*/  IMAD.HI.U32 R22, R18, R19, RZ ;  /* 0x0000001312167227 */ /* 0x001fe200078e00ff */
[----:B------:R-:W-:Y:S02]  /*04c0*/  MOV R18, R27 ;  /* 0x0000001b00127202 */ /* 0x000fe40000000f00 */
[----:B------:R-:W-:Y:S01]  /*04d0*/  LOP3.LUT R27, R0, R14, RZ, 0x3c, !PT ;  /* 0x0000000e001b7212 */ /* 0x000fe200078e3cff */
[--C-:B------:R-:W-:Y:S02]  /*04e0*/  IMAD R8, R22, R8, R19.reuse ;  /* 0x0000000816087224 */ /* 0x100fe400078e0213 */
[----:B------:R-:W-:Y:S01]  /*04f0*/  IMAD R25, R24, R28, R19 ;  /* 0x0000001c18197224 */ /* 0x000fe200078e0213 */
[----:B------:R-:W0:Y:S01]  /*0500*/  I2F.RP R26, R18 ;  /* 0x00000012001a7306 */ /* 0x000e220000209400 */
[----:B------:R-:W-:Y:S01]  /*0510*/  @!P4 IMAD.IADD R23, R23, 0x1, -R10 ;  /* 0x000000011717c824 */ /* 0x000fe200078e0a0a */
[----:B------:R-:W-:Y:S01]  /*0520*/  ISETP.GT.U32.AND P6, PT, R17, R8, PT ;  /* 0x000000081100720c */ /* 0x000fe20003fc4070 */
[----:B------:R-:W-:Y:S01]  /*0530*/  @!P4 VIADD R20, R20, 0x1 ;  /* 0x000000011414c836 */ /* 0x000fe20000000000 */
[----:B------:R-:W-:-:S02]  /*0540*/  ISETP.GT.U32.AND P3, PT, R6, R25, PT ;  /* 0x000000190600720c */ /* 0x000fc40003f64070 */
[----:B------:R-:W-:Y:S01]  /*0550*/  ISETP.GE.U32.AND P5, PT, R23, R10, PT ;  /* 0x0000000a1700720c */ /* 0x000fe20003fa6070 */
[----:B------:R-:W-:Y:S01]  /*0560*/  IMAD.MOV.U32 R10, RZ, RZ, RZ ;  /* 0x000000ffff0a7224 */ /* 0x000fe200078e00ff */
[----:B------:R-:W3:Y:S01]  /*0570*/  F2I.FTZ.U32.TRUNC.NTZ R11, R11 ;  /* 0x0000000b000b7305 */ /* 0x000ee2000021f000 */
[----:B-1----:R-:W-:Y:S01]  /*0580*/  VIADD R7, R7, 0xffffffe ;  /* 0x0ffffffe07077836 */ /* 0x002fe20000000000 */
[----:B------:R-:W-:Y:S02]  /*0590*/  ISETP.GE.AND P2, PT, R27, RZ, PT ;  /* 0x000000ff1b00720c */ /* 0x000fe40003f46270 */
[----:B------:R-:W-:-:S03]  /*05a0*/  IADD3 R27, PT, PT, RZ, -R9, RZ ;  /* 0x80000009ff1b7210 */ /* 0x000fc60007ffe0ff */
[-C--:B------:R-:W-:Y:S01]  /*05b0*/  @!P6 IADD3 R8, PT, PT, R8, -R17.reuse, RZ ;  /* 0x800000110808e210 */ /* 0x080fe20007ffe0ff */
[----:B0-----:R-:W0:Y:S01]  /*05c0*/  MUFU.RCP R26, R26 ;  /* 0x0000001a001a7308 */ /* 0x001e220000001000 */
[----:B------:R-:W-:Y:S01]  /*05d0*/  IMAD R23, R27, R16, RZ ;  /* 0x000000101b177224 */ /* 0x000fe200078e02ff */
[-C--:B------:R-:W-:Y:S01]  /*05e0*/  @!P3 IADD3 R25, PT, PT, R25, -R6.reuse, RZ ;  /* 0x800000061919b210 */ /* 0x080fe20007ffe0ff */
[----:B------:R-:W-:Y:S01]  /*05f0*/  @P5 VIADD R20, R20, 0x1 ;  /* 0x0000000114145836 */ /* 0x000fe20000000000 */
[----:B------:R-:W-:Y:S01]  /*0600*/  ISETP.GE.U32.AND P4, PT, R8, R17, PT ;  /* 0x000000110800720c */ /* 0x000fe20003f86070 */
[----:B------:R-:W-:Y:S01]  /*0610*/  IMAD.MOV.U32 R8, RZ, RZ, RZ ;  /* 0x000000ffff087224 */ /* 0x000fe200078e00ff */
[----:B------:R-:W-:Y:S01]  /*0620*/  @!P6 IADD3 R22, PT, PT, R22, 0x1, RZ ;  /* 0x000000011616e810 */ /* 0x000fe20007ffe0ff */
[----:B---3--:R-:W-:Y:S01]  /*0630*/  IMAD.MOV R29, RZ, RZ, -R11 ;  /* 0x000000ffff1d7224 */ /* 0x008fe200078e0a0b */
[----:B------:R-:W1:Y:S01]  /*0640*/  F2I.FTZ.U32.TRUNC.NTZ R7, R7 ;  /* 0x0000000700077305 */ /* 0x000e62000021f000 */
[----:B------:R-:W-:Y:S01]  /*0650*/  ISETP.NE.AND P6, PT, R5, RZ, PT ;  /* 0x000000ff0500720c */ /* 0x000fe20003fc5270 */
[----:B------:R-:W-:Y:S01]  /*0660*/  IMAD.HI.U32 R8, R9, R23, R8 ;  /* 0x0000001709087227 */ /* 0x000fe200078e0008 */
[----:B------:R-:W-:-:S03]  /*0670*/  ISETP.GE.U32.AND P5, PT, R25, R6, PT ;  /* 0x000000061900720c */ /* 0x000fc60003fa6070 */
[----:B------:R-:W-:Y:S01]  /*0680*/  HFMA2 R6, -RZ, RZ, 0, 0 ;  /* 0x00000000ff067431 */ /* 0x000fe200000001ff */
[----:B------:R-:W-:Y:S01]  /*0690*/  IABS R23, R21 ;  /* 0x0000001500177213 */ /* 0x000fe20000000000 */
[----:B------:R-:W-:Y:S02]  /*06a0*/  IMAD R17, R29, R2, RZ ;  /* 0x000000021d117224 */ /* 0x000fe400078e02ff */
[----:B------:R-:W-:Y:S01]  /*06b0*/  @!P0 IMAD.MOV R20, RZ, RZ, -R20 ;  /* 0x000000ffff148224 */ /* 0x000fe200078e0a14 */
[----:B------:R-:W-:Y:S01]  /*06c0*/  ISETP.NE.AND P0, PT, R14, RZ, PT ;  /* 0x000000ff0e00720c */ /* 0x000fe20003f05270 */
[----:B0-----:R-:W-:Y:S01]  /*06d0*/  VIADD R26, R26, 0xffffffe ;  /* 0x0ffffffe1a1a7836 */ /* 0x001fe20000000000 */
[----:B------:R-:W-:Y:S01]  /*06e0*/  @P4 IADD3 R22, PT, PT, R22, 0x1, RZ ;  /* 0x0000000116164810 */ /* 0x000fe20007ffe0ff */
[----:B------:R-:W-:Y:S01]  /*06f0*/  IMAD.HI.U32 R10, R11, R17, R10 ;  /* 0x000000110b0a7227 */ /* 0x000fe200078e000a */
[----:B------:R-:W-:Y:S01]  /*0700*/  ISETP.NE.AND P4, PT, R15, RZ, PT ;  /* 0x000000ff0f00720c */ /* 0x000fe20003f85270 */
[----:B------:R-:W0:Y:S01]  /*0710*/  F2I.FTZ.U32.TRUNC.NTZ R9, R26 ;  /* 0x0000001a00097305 */ /* 0x000e22000021f000 */
[----:B------:R-:W-:Y:S01]  /*0720*/  @!P6 LOP3.LUT R20, RZ, R5, RZ, 0x33, !PT ;  /* 0x00000005ff14e212 */ /* 0x000fe200078e33ff */
[----:B-1----:R-:W-:-:S02]  /*0730*/  IMAD.MOV R28, RZ, RZ, -R7 ;  /* 0x000000ffff1c7224 */ /* 0x002fc400078e0a07 */
[----:B------:R-:W-:Y:S02]  /*0740*/  @!P3 VIADD R24, R24, 0x1 ;  /* 0x000000011818b836 */ /* 0x000fe40000000000 */
[----:B------:R-:W-:Y:S02]  /*0750*/  IMAD R11, R28, R13, RZ ;  /* 0x0000000d1c0b7224 */ /* 0x000fe400078e02ff */
[----:B------:R-:W-:Y:S02]  /*0760*/  @P5 VIADD R24, R24, 0x1 ;  /* 0x0000000118185836 */ /* 0x000fe40000000000 */
[----:B------:R-:W-:Y:S01]  /*0770*/  IMAD.HI.U32 R6, R7, R11, R6 ;  /* 0x0000000b07067227 */ /* 0x000fe200078e0006 */
[----:B------:R-:W-:Y:S02]  /*0780*/  IABS R11, R20 ;  /* 0x00000014000b7213 */ /* 0x000fe40000000000 */
[----:B------:R-:W-:Y:S01]  /*0790*/  @!P2 IADD3 R24, PT, PT, -R24, RZ, RZ ;  /* 0x000000ff1818a210 */ /* 0x000fe20007ffe1ff */
[----:B------:R-:W-:Y:S01]  /*07a0*/  @!P1 IMAD.MOV R22, RZ, RZ, -R22 ;  /* 0x000000ffff169224 */ /* 0x000fe200078e0a16 */
[----:B------:R-:W-:Y:S01]  /*07b0*/  @!P0 LOP3.LUT R24, RZ, R14, RZ, 0x33, !PT ;  /* 0x0000000eff188212 */ /* 0x000fe200078e33ff */
[----:B0-----:R-:W-:Y:S01]  /*07c0*/  IMAD.MOV R17, RZ, RZ, -R9 ;  /* 0x000000ffff117224 */ /* 0x001fe200078e0a09 */
[----:B------:R-:W-:Y:S01]  /*07d0*/  @!P4 LOP3.LUT R22, RZ, R15, RZ, 0x33, !PT ;  /* 0x0000000fff16c212 */ /* 0x000fe200078e33ff */
[----:B------:R-:W-:Y:S01]  /*07e0*/  IMAD.HI.U32 R7, R8, R11, RZ ;  /* 0x0000000b08077227 */ /* 0x000fe200078e00ff */
[----:B------:R-:W-:-:S02]  /*07f0*/  IABS R14, R24 ;  /* 0x00000018000e7213 */ /* 0x000fc40000000000 */
[----:B------:R-:W-:Y:S01]  /*0800*/  IABS R15, R22 ;  /* 0x00000016000f7213 */ /* 0x000fe20000000000 */
[----:B------:R-:W-:Y:S01]  /*0810*/  IMAD.MOV.U32 R8, RZ, RZ, RZ ;  /* 0x000000ffff087224 */ /* 0x000fe200078e00ff */
[----:B------:R-:W-:Y:S01]  /*0820*/  IADD3 R7, PT, PT, -R7, RZ, RZ ;  /* 0x000000ff07077210 */ /* 0x000fe20007ffe1ff */
[----:B------:R-:W-:Y:S02]  /*0830*/  IMAD R17, R17, R18, RZ ;  /* 0x0000001211117224 */ /* 0x000fe400078e02ff */
[----:B------:R-:W-:-:S04]  /*0840*/  IMAD.HI.U32 R6, R6, R14, RZ ;  /* 0x0000000e06067227 */ /* 0x000fc800078e00ff */
[----:B------:R-:W-:Y:S01]  /*0850*/  IMAD.HI.U32 R8, R9, R17, R8 ;  /* 0x0000001109087227 */ /* 0x000fe200078e0008 */
[----:B------:R-:W-:-:S03]  /*0860*/  IADD3 R6, PT, PT, -R6, RZ, RZ ;  /* 0x000000ff06067210 */ /* 0x000fc60007ffe1ff */
[----:B------:R-:W-:Y:S02]  /*0870*/  IMAD.MOV R9, RZ, RZ, -R23 ;  /* 0x000000ffff097224 */ /* 0x000fe400078e0a17 */
[----:B------:R-:W-:-:S04]  /*0880*/  IMAD.HI.U32 R8, R8, R19, RZ ;  /* 0x0000001308087227 */ /* 0x000fc800078e00ff */
[----:B------:R-:W-:-:S04]  /*0890*/  IMAD.HI.U32 R10, R10, R15, RZ ;  /* 0x0000000f0a0a7227 */ /* 0x000fc800078e00ff */
[----:B------:R-:W-:Y:S02]  /*08a0*/  IMAD R19, R8, R9, R19 ;  /* 0x0000000908137224 */ /* 0x000fe400078e0213 */
[----:B------:R-:W-:Y:S02]  /*08b0*/  IMAD.MOV R10, RZ, RZ, -R10 ;  /* 0x000000ffff0a7224 */ /* 0x000fe400078e0a0a */
[----:B------:R-:W-:Y:S01]  /*08c0*/  IMAD R7, R16, R7, R11 ;  /* 0x0000000710077224 */ /* 0x000fe200078e020b */
[----:B------:R-:W-:Y:S01]  /*08d0*/  ISETP.GT.U32.AND P2, PT, R18, R19, PT ;  /* 0x000000131200720c */ /* 0x000fe20003f44070 */
[C---:B------:R-:W-:Y:S02]  /*08e0*/  IMAD R6, R13.reuse, R6, R14 ;  /* 0x000000060d067224 */ /* 0x040fe400078e020e */
[----:B------:R-:W-:Y:S01]  /*08f0*/  IMAD R9, R2, R10, R15 ;  /* 0x0000000a02097224 */ /* 0x000fe200078e020f */
[----:B------:R-:W-:Y:S02]  /*0900*/  ISETP.GT.U32.AND P0, PT, R16, R7, PT ;  /* 0x000000071000720c */ /* 0x000fe40003f04070 */
[----:B------:R-:W-:-:S02]  /*0910*/  ISETP.GT.U32.AND P4, PT, R13, R6, PT ;  /* 0x000000060d00720c */ /* 0x000fc40003f84070 */
[----:B------:R-:W-:Y:S02]  /*0920*/  ISETP.GT.U32.AND P1, PT, R2, R9, PT ;  /* 0x000000090200720c */ /* 0x000fe40003f24070 */
[----:B------:R-:W-:-:S03]  /*0930*/  LOP3.LUT R10, R0, R21, RZ, 0x3c, !PT ;  /* 0x00000015000a7212 */ /* 0x000fc600078e3cff */
[----:B------:R-:W-:Y:S01]  /*0940*/  @!P2 IMAD.IADD R19, R19, 0x1, -R18 ;  /* 0x000000011313a824 */ /* 0x000fe200078e0a12 */
[----:B------:R-:W-:Y:S02]  /*0950*/  @!P2 IADD3 R8, PT, PT, R8, 0x1, RZ ;  /* 0x000000010808a810 */ /* 0x000fe40007ffe0ff */
[----:B------:R-:W-:Y:S01]  /*0960*/  ISETP.GE.AND P2, PT, R20, RZ, PT ;  /* 0x000000ff1400720c */ /* 0x000fe20003f46270 */
[----:B------:R-:W-:Y:S01]  /*0970*/  @!P0 IMAD.IADD R7, R7, 0x1, -R16 ;  /* 0x0000000107078824 */ /* 0x000fe200078e0a10 */
[----:B------:R-:W-:Y:S01]  /*0980*/  ISETP.GE.U32.AND P5, PT, R19, R18, PT ;  /* 0x000000121300720c */ /* 0x000fe20003fa6070 */
[----:B------:R-:W-:Y:S01]  /*0990*/  @!P4 IMAD.IADD R6, R6, 0x1, -R13 ;  /* 0x000000010606c824 */ /* 0x000fe200078e0a0d */
[----:B------:R-:W-:Y:S01]  /*09a0*/  ISETP.GE.AND P0, PT, R10, RZ, PT ;  /* 0x000000ff0a00720c */ /* 0x000fe20003f06270 */
[----:B------:R-:W-:Y:S01]  /*09b0*/  IMAD.MOV R20, RZ, RZ, -R20 ;  /* 0x000000ffff147224 */ /* 0x000fe200078e0a14 */
[----:B------:R-:W-:Y:S02]  /*09c0*/  @!P1 IADD3 R9, PT, PT, R9, -R2, RZ ;  /* 0x8000000209099210 */ /* 0x000fe40007ffe0ff */
[----:B------:R-:W-:Y:S01]  /*09d0*/  ISETP.GT.U32.AND P3, PT, R16, R7, PT ;  /* 0x000000071000720c */ /* 0x000fe20003f64070 */
[----:B------:R-:W-:Y:S01]  /*09e0*/  IMAD R5, R5, R20, R0 ;  /* 0x0000001405057224 */ /* 0x000fe200078e0200 */
[----:B------:R-:W-:-:S02]  /*09f0*/  ISETP.GT.U32.AND P6, PT, R2, R9, PT ;  /* 0x000000090200720c */ /* 0x000fc40003fc4070 */
[----:B------:R-:W-:Y:S02]  /*0a00*/  ISETP.GT.U32.AND P1, PT, R13, R6, PT ;  /* 0x000000060d00720c */ /* 0x000fe40003f24070 */
[----:B------:R-:W-:Y:S01]  /*0a10*/  ISETP.NE.AND P4, PT, R21, RZ, PT ;  /* 0x000000ff1500720c */ /* 0x000fe20003f85270 */
[----:B------:R-:W-:Y:S01]  /*0a20*/  @P5 VIADD R8, R8, 0x1 ;  /* 0x0000000108085836 */ /* 0x000fe20000000000 */
[----:B------:R-:W-:-:S03]  /*0a30*/  ISETP.GE.AND P5, PT, R24, RZ, PT ;  /* 0x000000ff1800720c */ /* 0x000fc60003fa6270 */
[----:B------:R-:W-:Y:S01]  /*0a40*/  @!P0 IMAD.MOV R8, RZ, RZ, -R8 ;  /* 0x000000ffff088224 */ /* 0x000fe200078e0a08 */
[----:B------:R-:W-:Y:S01]  /*0a50*/  ISETP.NE.AND P0, PT, R3, RZ, PT ;  /* 0x000000ff0300720c */ /* 0x000fe20003f05270 */
[----:B------:R-:W-:Y:S01]  /*0a60*/  @!P3 IMAD.IADD R7, R7, 0x1, -R16 ;  /* 0x000000010707b824 */ /* 0x000fe200078e0a10 */
[----:B------:R-:W-:Y:S02]  /*0a70*/  ISETP.GE.AND P3, PT, R22, RZ, PT ;  /* 0x000000ff1600720c */ /* 0x000fe40003f66270 */
[----:B------:R-:W-:Y:S01]  /*0a80*/  @!P6 IADD3 R9, PT, PT, R9, -R2, RZ ;  /* 0x800000020909e210 */ /* 0x000fe20007ffe0ff */
[----:B------:R-:W-:Y:S01]  /*0a90*/  @!P1 IMAD.IADD R6, R6, 0x1, -R13 ;  /* 0x0000000106069824 */ /* 0x000fe200078e0a0d */
[----:B------:R-:W-:Y:S02]  /*0aa0*/  ISETP.NE.AND P6, PT, R4, RZ, PT ;  /* 0x000000ff0400720c */ /* 0x000fe40003fc5270 */
[----:B------:R-:W-:Y:S01]  /*0ab0*/  ISETP.NE.AND P1, PT, R12, RZ, PT ;  /* 0x000000ff0c00720c */ /* 0x000fe20003f25270 */
[----:B------:R-:W-:Y:S01]  /*0ac0*/  @!P5 IMAD.MOV R6, RZ, RZ, -R6 ;  /* 0x000000ffff06d224 */ /* 0x000fe200078e0a06 */
[----:B------:R-:W-:-:S02]  /*0ad0*/  @!P2 IADD3 R7, PT, PT, -R7, RZ, RZ ;  /* 0x000000ff0707a210 */ /* 0x000fc40007ffe1ff */
[----:B------:R-:W-:Y:S02]  /*0ae0*/  @!P4 LOP3.LUT R8, RZ, R21, RZ, 0x33, !PT ;  /* 0x00000015ff08c212 */ /* 0x000fe400078e33ff */
[----:B------:R-:W-:Y:S01]  /*0af0*/  MOV R2, 0xfe967699 ;  /* 0xfe96769900027802 */ /* 0x000fe20000000f00 */
[----:B------:R-:W-:Y:S01]  /*0b00*/  @!P3 IMAD.MOV R9, RZ, RZ, -R9 ;  /* 0x000000ffff09b224 */ /* 0x000fe200078e0a09 */
[----:B------:R-:W-:-:S03]  /*0b10*/  @!P0 LOP3.LUT R6, RZ, R3, RZ, 0x33, !PT ;  /* 0x00000003ff068212 */ /* 0x000fc600078e33ff */
[----:B------:R-:W-:Y:S02]  /*0b20*/  @!P6 LOP3.LUT R7, RZ, R4, RZ, 0x33, !PT ;  /* 0x00000004ff07e212 */ /* 0x000fe400078e33ff */
[----:B------:R-:W-:Y:S01]  /*0b30*/  @!P1 LOP3.LUT R9, RZ, R12, RZ, 0x33, !PT ;  /* 0x0000000cff099212 */ /* 0x000fe200078e33ff */
[----:B--2---:R-:W-:Y:S06]  /*0b40*/  BRA.U !UP0, `(.L_x_0) ;  /* 0x0000000d086c7547 */ /* 0x004fec000b800000 */
[----:B------:R-:W0:Y:S01]  /*0b50*/  LDC.64 R12, c[0x0][0x3a8] ;  /* 0x0000ea00ff0c7b82 */ /* 0x000e220000000a00 */
[----:B------:R-:W-:Y:S01]  /*0b60*/  IMAD R3, R8, R3, R6 ;  /* 0x0000000308037224 */ /* 0x000fe200078e0206 */
[----:B------:R-:W-:Y:S01]  /*0b70*/  ULOP3.LUT UR6, UR6, 0x7, URZ, 0xc0, !UPT ;  /* 0x0000000706067892 */ /* 0x000fe2000f8ec0ff */
[----:B------:R-:W-:-:S05]  /*0b80*/  UMOV UR4, URZ ;  /* 0x000000ff00047c82 */ /* 0x000fca0008000000 */
[----:B------:R-:W1:Y:S01]  /*0b90*/  LDC R16, c[0x0][0x3b0] ;  /* 0x0000ec00ff107b82 */ /* 0x000e620000000800 */
[-C--:B0-----:R-:W-:Y:S02]  /*0ba0*/  IMAD R11, R5, R12.reuse, RZ ;  /* 0x0000000c050b7224 */ /* 0x081fe400078e02ff */
[-CC-:B------:R-:W-:Y:S02]  /*0bb0*/  IMAD R4, R9, R12.reuse, -R13.reuse ;  /* 0x0000000c09047224 */ /* 0x180fe400078e0a0d */
[----:B------:R-:W-:Y:S01]  /*0bc0*/  IMAD R5, R7, R12, -R13 ;  /* 0x0000000c07057224 */ /* 0x000fe200078e0a0d */
[----:B------:R-:W-:Y:S01]  /*0bd0*/  IADD3 R7, PT, PT, R11, -R13, RZ ;  /* 0x8000000d0b077210 */ /* 0x000fe20007ffe0ff */
[C-C-:B-1----:R-:W-:Y:S01]  /*0be0*/  IMAD R10, R16.reuse, 0x4, R11.reuse ;  /* 0x00000004100a7824 */ /* 0x142fe200078e020b */
[----:B------:R-:W-:Y:S01]  /*0bf0*/  IADD3 R6, PT, PT, -R13, R11, R16 ;  /* 0x0000000b0d067210 */ /* 0x000fe20007ffe110 */
[C-C-:B------:R-:W-:Y:S02]  /*0c00*/  IMAD R12, R16.reuse, 0x5, R11.reuse ;  /* 0x00000005100c7824 */ /* 0x140fe400078e020b */
[--C-:B------:R-:W-:Y:S01]  /*0c10*/  IMAD R14, R16, 0x6, R11.reuse ;  /* 0x00000006100e7824 */ /* 0x100fe200078e020b */
[----:B------:R-:W-:Y:S01]  /*0c20*/  IADD3 R10, PT, PT, R10, -R13, RZ ;  /* 0x8000000d0a0a7210 */ /* 0x000fe20007ffe0ff */
[----:B------:R-:W-:-:S02]  /*0c30*/  IMAD R8, R16, 0x2, R11 ;  /* 0x0000000210087824 */ /* 0x000fc400078e020b */
[C-C-:B------:R-:W-:Y:S02]  /*0c40*/  IMAD R2, R16.reuse, 0x3, R11.reuse ;  /* 0x0000000310027824 */ /* 0x140fe400078e020b */
[----:B------:R-:W-:Y:S02]  /*0c50*/  IMAD R16, R16, 0x7, R11 ;  /* 0x0000000710107824 */ /* 0x000fe400078e020b */
[--C-:B------:R-:W-:Y:S01]  /*0c60*/  IMAD.IADD R11, R12, 0x1, -R13.reuse ;  /* 0x000000010c0b7824 */ /* 0x100fe200078e0a0d */
[----:B------:R-:W-:Y:S01]  /*0c70*/  IADD3 R12, PT, PT, R14, -R13, RZ ;  /* 0x8000000d0e0c7210 */ /* 0x000fe20007ffe0ff */
[--C-:B------:R-:W-:Y:S02]  /*0c80*/  IMAD.IADD R8, R8, 0x1, -R13.reuse ;  /* 0x0000000108087824 */ /* 0x100fe400078e0a0d */
[--C-:B------:R-:W-:Y:S01]  /*0c90*/  IMAD.IADD R9, R2, 0x1, -R13.reuse ;  /* 0x0000000102097824 */ /* 0x100fe200078e0a0d */
[----:B------:R-:W-:Y:S01]  /*0ca0*/  MOV R2, 0xfe967699 ;  /* 0xfe96769900027802 */ /* 0x000fe20000000f00 */
[----:B------:R-:W-:-:S07]  /*0cb0*/  IMAD.IADD R13, R16, 0x1, -R13 ;  /* 0x00000001100d7824 */ /* 0x000fce00078e0a0d */
.L_x_10:
[----:B------:R-:W0:Y:S01]  /*0cc0*/  LDC R15, c[0x0][0x3b0] ;  /* 0x0000ec00ff0f7b82 */ /* 0x000e220000000800 */
[----:B------:R-:W1:Y:S01]  /*0cd0*/  LDCU UR12, c[0x0][0x398] ;  /* 0x00007300ff0c77ac */ /* 0x000e620008000800 */
[----:B------:R-:W-:Y:S01]  /*0ce0*/  BSSY.RECONVERGENT B0, `(.L_x_1) ;  /* 0x00000c0000007945 */ /* 0x000fe20003800200 */
[----:B------:R-:W2:Y:S01]  /*0cf0*/  LDCU UR5, c[0x0][0x3a4] ;  /* 0x00007480ff0577ac */ /* 0x000ea20008000800 */
[----:B0-----:R-:W-:Y:S01]  /*0d00*/  IMAD R14, R15, UR4, R4 ;  /* 0x000000040f0e7c24 */ /* 0x001fe2000f8e0204 */
[----:B------:R-:W-:-:S04]  /*0d10*/  UIADD3 UR4, UPT, UPT, UR4, 0x1, URZ ;  /* 0x0000000104047890 */ /* 0x000fc8000fffe0ff */
[----:B-1----:R-:W-:Y:S01]  /*0d20*/  ISETP.GE.AND P0, PT, R14, UR12, PT ;  /* 0x0000000c0e007c0c */ /* 0x002fe2000bf06270 */
[----:B--2---:R-:W-:-:S03]  /*0d30*/  UISETP.NE.AND UP0, UPT, UR4, UR5, UPT ;  /* 0x000000050400728c */ /* 0x004fc6000bf05270 */
[----:B------:R-:W-:-:S13]  /*0d40*/  ISETP.LT.OR P0, PT, R14, RZ, P0 ;  /* 0x000000ff0e00720c */ /* 0x000fda0000701670 */
[----:B------:R-:W-:Y:S05]  /*0d50*/  @P0 BRA `(.L_x_2) ;  /* 0x0000000800e00947 */ /* 0x000fea0003800000 */
[----:B------:R-:W-:Y:S02]  /*0d60*/  IMAD R14, R3, UR12, R14 ;  /* 0x0000000c030e7c24 */ /* 0x000fe4000f8e020e */
[----:B------:R-:W-:-:S07]  /*0d70*/  IMAD.MOV.U32 R16, RZ, RZ, RZ ;  /* 0x000000ffff107224 */ /* 0x000fce00078e00ff */
.L_x_9:
[----:B------:R-:W0:Y:S01]  /*0d80*/  LDCU UR5, c[0x0][0x3b0] ;  /* 0x00007600ff0577ac */ /* 0x000e220008000800 */
[----:B------:R-:W1:Y:S01]  /*0d90*/  LDC R17, c[0x0][0x39c] ;  /* 0x0000e700ff117b82 */ /* 0x000e620000000800 */
[----:B------:R-:W-:Y:S07]  /*0da0*/  BSSY.RECONVERGENT B1, `(.L_x_3) ;  /* 0x00000b2000017945 */ /* 0x000fee0003800200 */
[----:B------:R-:W2:Y:S01]  /*0db0*/  LDC R15, c[0x0][0x3a4] ;  /* 0x0000e900ff0f7b82 */ /* 0x000ea20000000800 */
[----:B0-----:R-:W-:-:S05]  /*0dc0*/  MOV R34, UR5 ;  /* 0x0000000500227c02 */ /* 0x001fca0008000f00 */
[C---:B------:R-:W-:Y:S02]  /*0dd0*/  IMAD R18, R16.reuse, R34, R5 ;  /* 0x0000002210127224 */ /* 0x040fe400078e0205 */
[----:B------:R-:W-:-:S03]  /*0de0*/  VIADD R16, R16, 0x1 ;  /* 0x0000000110107836 */ /* 0x000fc60000000000 */
[----:B-1----:R-:W-:-:S04]  /*0df0*/  ISETP.GE.AND P0, PT, R18, R17, PT ;  /* 0x000000111200720c */ /* 0x002fc80003f06270 */
[----:B------:R-:W-:Y:S02]  /*0e00*/  ISETP.LT.OR P0, PT, R18, RZ, P0 ;  /* 0x000000ff1200720c */ /* 0x000fe40000701670 */
[----:B--2---:R-:W-:-:S11]  /*0e10*/  ISETP.NE.AND P2, PT, R16, R15, PT ;  /* 0x0000000f1000720c */ /* 0x004fd60003f45270 */
[----:B------:R-:W-:Y:S05]  /*0e20*/  @P0 BRA `(.L_x_4) ;  /* 0x0000000800a40947 */ /* 0x000fea0003800000 */
[----:B------:R-:W-:Y:S01]  /*0e30*/  ISETP.GE.U32.AND P0, PT, R15, 0x8, PT ;  /* 0x000000080f00780c */ /* 0x000fe20003f06070 */
[----:B------:R-:W-:Y:S01]  /*0e40*/  UMOV UR5, URZ ;  /* 0x000000ff00057c82 */ /* 0x000fe20008000000 */
[----:B------:R-:W-:-:S11]  /*0e50*/  IMAD R17, R14, R17, R18 ;  /* 0x000000110e117224 */ /* 0x000fd600078e0212 */
[----:B------:R-:W-:Y:S05]  /*0e60*/  @!P0 BRA `(.L_x_5) ;  /* 0x0000000400688947 */ /* 0x000fea0003800000 */
[----:B------:R-:W0:Y:S01]  /*0e70*/  LDCU UR8, c[0x0][0x3a0] ;  /* 0x00007400ff0877ac */ /* 0x000e220008000800 */
[----:B------:R-:W-:Y:S01]  /*0e80*/  R2UR UR5, R15 ;  /* 0x000000000f0572ca */ /* 0x000fe200000e0000 */
[----:B------:R-:W-:Y:S01]  /*0e90*/  IMAD.MOV.U32 R22, RZ, RZ, R13 ;  /* 0x000000ffff167224 */ /* 0x000fe200078e000d */
[----:B------:R-:W-:Y:S01]  /*0ea0*/  MOV R21, R7 ;  /* 0x0000000700157202 */ /* 0x000fe20000000f00 */
[----:B------:R-:W-:Y:S01]  /*0eb0*/  IMAD.MOV.U32 R24, RZ, RZ, R11 ;  /* 0x000000ffff187224 */ /* 0x000fe200078e000b */
[----:B------:R-:W-:Y:S01]  /*0ec0*/  MOV R23, R12 ;  /* 0x0000000c00177202 */ /* 0x000fe20000000f00 */
[----:B------:R-:W-:Y:S01]  /*0ed0*/  IMAD.MOV.U32 R26, RZ, RZ, R9 ;  /* 0x000000ffff1a7224 */ /* 0x000fe200078e0009 */
[----:B------:R-:W-:Y:S01]  /*0ee0*/  MOV R25, R10 ;  /* 0x0000000a00197202 */ /* 0x000fe20000000f00 */
[--C-:B------:R-:W-:Y:S01]  /*0ef0*/  IMAD.MOV.U32 R15, RZ, RZ, R6.reuse ;  /* 0x000000ffff0f7224 */ /* 0x100fe200078e0006 */
[----:B------:R-:W-:Y:S01]  /*0f00*/  MOV R27, R8 ;  /* 0x00000008001b7202 */ /* 0x000fe20000000f00 */
[----:B------:R-:W1:Y:S04]  /*0f10*/  LDCU UR9, c[0x0][0x3a0] ;  /* 0x00007400ff0977ac */ /* 0x000e680008000800 */
[----:B------:R-:W-:Y:S01]  /*0f20*/  ULOP3.LUT UR5, UR5, 0x7ffffff8, URZ, 0xc0, !UPT ;  /* 0x7ffffff805057892 */ /* 0x000fe2000f8ec0ff */
[----:B------:R-:W2:Y:S01]  /*0f30*/  LDCU UR13, c[0x0][0x3b0] ;  /* 0x00007600ff0d77ac */ /* 0x000ea20008000800 */
[----:B0-----:R-:W-:-:S02]  /*0f40*/  IMAD R32, R17, UR8, R6 ;  /* 0x0000000811207c24 */ /* 0x001fc4000f8e0206 */
[C---:B------:R-:W-:Y:S01]  /*0f50*/  IMAD R28, R17.reuse, UR8, R8 ;  /* 0x00000008111c7c24 */ /* 0x040fe2000f8e0208 */
[----:B------:R-:W-:Y:S01]  /*0f60*/  UIADD3 UR7, UPT, UPT, -UR5, URZ, URZ ;  /* 0x000000ff05077290 */ /* 0x000fe2000fffe1ff */
[C---:B------:R-:W-:Y:S02]  /*0f70*/  IMAD R29, R17.reuse, UR8, R9 ;  /* 0x00000008111d7c24 */ /* 0x040fe4000f8e0209 */
[C---:B------:R-:W-:Y:S02]  /*0f80*/  IMAD R30, R17.reuse, UR8, R10 ;  /* 0x00000008111e7c24 */ /* 0x040fe4000f8e020a */
[C---:B------:R-:W-:Y:S02]  /*0f90*/  IMAD R31, R17.reuse, UR8, R11 ;  /* 0x00000008111f7c24 */ /* 0x040fe4000f8e020b */
[C---:B------:R-:W-:Y:S02]  /*0fa0*/  IMAD R33, R17.reuse, UR8, R12 ;  /* 0x0000000811217c24 */ /* 0x040fe4000f8e020c */
[----:B------:R-:W-:-:S02]  /*0fb0*/  IMAD R35, R17, UR8, R13 ;  /* 0x0000000811237c24 */ /* 0x000fc4000f8e020d */
[----:B-1----:R-:W-:-:S07]  /*0fc0*/  IMAD R20, R17, UR8, R7 ;  /* 0x0000000811147c24 */ /* 0x002fce000f8e0207 */
.L_x_6:
[----:B------:R-:W-:-:S04]  /*0fd0*/  ISETP.GE.AND P0, PT, R21, UR9, PT ;  /* 0x0000000915007c0c */ /* 0x000fc8000bf06270 */
[----:B------:R-:W-:-:S13]  /*0fe0*/  ISETP.LT.OR P0, PT, R21, RZ, P0 ;  /* 0x000000ff1500720c */ /* 0x000fda0000701670 */
[----:B------:R-:W0:Y:S02]  /*0ff0*/  @!P0 LDC.64 R18, c[0x0][0x380] ;  /* 0x0000e000ff128b82 */ /* 0x000e240000000a00 */
[----:B0-----:R-:W-:-:S06]  /*1000*/  @!P0 IMAD.WIDE R36, R20, 0x4, R18 ;  /* 0x0000000414248825 */ /* 0x001fcc00078e0212 */
[----:B------:R-:W3:Y:S01]  /*1010*/  @!P0 LDG.E R37, desc[UR10][R36.64] ;  /* 0x0000000a24258981 */ /* 0x000ee2000c1e1900 */
[----:B------:R-:W-:-:S04]  /*1020*/  ISETP.GE.AND P1, PT, R15, UR9, PT ;  /* 0x000000090f007c0c */ /* 0x000fc8000bf26270 */
[----:B------:R-:W-:-:S13]  /*1030*/  ISETP.LT.OR P1, PT, R15, RZ, P1 ;  /* 0x000000ff0f00720c */ /* 0x000fda0000f21670 */
[----:B------:R-:W0:Y:S01]  /*1040*/  @!P1 LDC.64 R18, c[0x0][0x380] ;  /* 0x0000e000ff129b82 */ /* 0x000e220000000a00 */
[----:B---3--:R-:W-:Y:S01]  /*1050*/  @!P0 FMNMX R2, R2, R37, !PT ;  /* 0x0000002502028209 */ /* 0x008fe20007800000 */
[----:B0-----:R-:W-:-:S05]  /*1060*/  @!P1 IMAD.WIDE R36, R32, 0x4, R18 ;  /* 0x0000000420249825 */ /* 0x001fca00078e0212 */
[----:B------:R-:W3:Y:S01]  /*1070*/  @!P1 LDG.E R19, desc[UR10][R36.64] ;  /* 0x0000000a24139981 */ /* 0x000ee2000c1e1900 */
[----:B------:R-:W-:-:S04]  /*1080*/  ISETP.GE.AND P0, PT, R27, UR9, PT ;  /* 0x000000091b007c0c */ /* 0x000fc8000bf06270 */
[----:B------:R-:W-:Y:S02]  /*1090*/  ISETP.LT.OR P0, PT, R27, RZ, P0 ;  /* 0x000000ff1b00720c */ /* 0x000fe40000701670 */
[----:B---3--:R-:W-:-:S11]  /*10a0*/  @!P1 FMNMX R2, R2, R19, !PT ;  /* 0x0000001302029209 */ /* 0x008fd60007800000 */
[----:B------:R-:W0:Y:S02]  /*10b0*/  @!P0 LDC.64 R18, c[0x0][0x380] ;  /* 0x0000e000ff128b82 */ /* 0x000e240000000a00 */
        /* <DEDUP_REMOVED lines=30> */
[----:B0-----:R-:W-:-:S06]  /*12a0*/  @!P1 IMAD.WIDE R18, R35, 0x4, R18 ;  /* 0x0000000423129825 */ /* 0x001fcc00078e0212 */
[----:B------:R-:W3:Y:S01]  /*12b0*/  @!P1 LDG.E R19, desc[UR10][R18.64] ;  /* 0x0000000a12139981 */ /* 0x000ee2000c1e1900 */
[----:B------:R-:W-:Y:S01]  /*12c0*/  UIADD3 UR7, UPT, UPT, UR7, 0x8, URZ ;  /* 0x0000000807077890 */ /* 0x000fe2000fffe0ff */
[----:B--2---:R-:W-:-:S03]  /*12d0*/  MOV R34, UR13 ;  /* 0x0000000d00227c02 */ /* 0x004fc60008000f00 */
[----:B------:R-:W-:Y:S01]  /*12e0*/  UISETP.NE.AND UP1, UPT, UR7, URZ, UPT ;  /* 0x000000ff0700728c */ /* 0x000fe2000bf25270 */
[C---:B------:R-:W-:Y:S01]  /*12f0*/  LEA R27, R34.reuse, R27, 0x3 ;  /* 0x0000001b221b7211 */ /* 0x040fe200078e18ff */
[C---:B------:R-:W-:Y:S01]  /*1300*/  IMAD R15, R34.reuse, 0x8, R15 ;  /* 0x00000008220f7824 */ /* 0x040fe200078e020f */
        /* <DEDUP_REMOVED lines=13> */
[----:B------:R-:W-:Y:S01]  /*13e0*/  IMAD R33, R34, 0x8, R33 ;  /* 0x0000000822217824 */ /* 0x000fe200078e0221 */
[----:B---3--:R-:W-:Y:S01]  /*13f0*/  @!P1 FMNMX R2, R2, R19, !PT ;  /* 0x0000001302029209 */ /* 0x008fe20007800000 */
[----:B------:R-:W-:Y:S06]  /*1400*/  BRA.U UP1, `(.L_x_6) ;  /* 0xfffffff901f07547 */ /* 0x000fec000b83ffff */
.L_x_5:
[----:B------:R-:W-:-:S09]  /*1410*/  UISETP.NE.AND UP1, UPT, UR6, URZ, UPT ;  /* 0x000000ff0600728c */ /* 0x000fd2000bf25270 */
[----:B------:R-:W-:Y:S05]  /*1420*/  BRA.U !UP1, `(.L_x_4) ;  /* 0x0000000509247547 */ /* 0x000fea000b800000 */
[----:B------:R-:W0:Y:S01]  /*1430*/  LDCU UR7, c[0x0][0x3a4] ;  /* 0x00007480ff0777ac */ /* 0x000e220008000800 */
[----:B------:R-:W-:-:S04]  /*1440*/  UIADD3 UR8, UPT, UPT, UR6, -0x1, URZ ;  /* 0xffffffff06087890 */ /* 0x000fc8000fffe0ff */
[----:B------:R-:W-:Y:S02]  /*1450*/  UISETP.GE.U32.AND UP1, UPT, UR8, 0x3, UPT ;  /* 0x000000030800788c */ /* 0x000fe4000bf26070 */
[----:B0-----:R-:W-:-:S07]  /*1460*/  ULOP3.LUT UP2, UR9, UR7, 0x3, URZ, 0xc0, !UPT ;  /* 0x0000000307097892 */ /* 0x001fce000f84c0ff */
[----:B------:R-:W-:Y:S05]  /*1470*/  BRA.U !UP1, `(.L_x_7) ;  /* 0x0000000109887547 */ /* 0x000fea000b800000 */
[----:B------:R-:W0:Y:S01]  /*1480*/  LDCU UR8, c[0x0][0x3a0] ;  /* 0x00007400ff0877ac */ /* 0x000e220008000800 */
[----:B------:R-:W-:-:S04]  /*1490*/  IMAD R15, R34, UR5, R7 ;  /* 0x00000005220f7c24 */ /* 0x000fc8000f8e0207 */
[----:B------:R-:W-:-:S05]  /*14a0*/  IMAD.IADD R27, R15, 0x1, R34 ;  /* 0x000000010f1b7824 */ /* 0x000fca00078e0222 */
[----:B------:R-:W-:-:S05]  /*14b0*/  IADD3 R28, PT, PT, R27, R34, RZ ;  /* 0x000000221b1c7210 */ /* 0x000fca0007ffe0ff */
[C---:B------:R-:W-:Y:S01]  /*14c0*/  IMAD.IADD R26, R28.reuse, 0x1, R34 ;  /* 0x000000011c1a7824 */ /* 0x040fe200078e0222 */
[----:B0-----:R-:W-:Y:S02]  /*14d0*/  ISETP.GE.AND P0, PT, R15, UR8, PT ;  /* 0x000000080f007c0c */ /* 0x001fe4000bf06270 */
[----:B------:R-:W-:Y:S02]  /*14e0*/  ISETP.GE.AND P1, PT, R27, UR8, PT ;  /* 0x000000081b007c0c */ /* 0x000fe4000bf26270 */
[----:B------:R-:W-:Y:S02]  /*14f0*/  ISETP.LT.OR P0, PT, R15, RZ, P0 ;  /* 0x000000ff0f00720c */ /* 0x000fe40000701670 */
[----:B------:R-:W-:Y:S02]  /*1500*/  ISETP.LT.OR P1, PT, R27, RZ, P1 ;  /* 0x000000ff1b00720c */ /* 0x000fe40000f21670 */
[----:B------:R-:W-:Y:S02]  /*1510*/  ISETP.GE.AND P3, PT, R28, UR8, PT ;  /* 0x000000081c007c0c */ /* 0x000fe4000bf66270 */
[----:B------:R-:W-:-:S02]  /*1520*/  ISETP.GE.AND P4, PT, R26, UR8, PT ;  /* 0x000000081a007c0c */ /* 0x000fc4000bf86270 */
[----:B------:R-:W-:Y:S02]  /*1530*/  ISETP.LT.OR P3, PT, R28, RZ, P3 ;  /* 0x000000ff1c00720c */ /* 0x000fe40001f61670 */
[----:B------:R-:W-:-:S03]  /*1540*/  ISETP.LT.OR P4, PT, R26, RZ, P4 ;  /* 0x000000ff1a00720c */ /* 0x000fc60002781670 */
[----:B------:R-:W0:Y:S01]  /*1550*/  @!P0 LDC.64 R24, c[0x0][0x380] ;  /* 0x0000e000ff188b82 */ /* 0x000e220000000a00 */
[----:B------:R-:W-:-:S07]  /*1560*/  @!P0 IMAD R15, R17, UR8, R15 ;  /* 0x00000008110f8c24 */ /* 0x000fce000f8e020f */
[----:B------:R-:W1:Y:S08]  /*1570*/  @!P1 LDC.64 R22, c[0x0][0x380] ;  /* 0x0000e000ff169b82 */ /* 0x000e700000000a00 */
[----:B------:R-:W2:Y:S08]  /*1580*/  @!P3 LDC.64 R18, c[0x0][0x380] ;  /* 0x0000e000ff12bb82 */ /* 0x000eb00000000a00 */
[----:B------:R-:W3:Y:S01]  /*1590*/  @!P4 LDC.64 R20, c[0x0][0x380] ;  /* 0x0000e000ff14cb82 */ /* 0x000ee20000000a00 */
[----:B0-----:R-:W-:-:S04]  /*15a0*/  @!P0 IMAD.WIDE R24, R15, 0x4, R24 ;  /* 0x000000040f188825 */ /* 0x001fc800078e0218 */
[C---:B------:R-:W-:Y:S02]  /*15b0*/  @!P1 IMAD R15, R17.reuse, UR8, R27 ;  /* 0x00000008110f9c24 */ /* 0x040fe4000f8e021b */
[----:B------:R-:W-:Y:S01]  /*15c0*/  @!P3 IMAD R27, R17, UR8, R28 ;  /* 0x00000008111bbc24 */ /* 0x000fe2000f8e021c */
[----:B------:R-:W4:Y:S01]  /*15d0*/  @!P0 LDG.E R25, desc[UR10][R24.64] ;  /* 0x0000000a18198981 */ /* 0x000f22000c1e1900 */
[----:B-1----:R-:W-:-:S04]  /*15e0*/  @!P1 IMAD.WIDE R22, R15, 0x4, R22 ;  /* 0x000000040f169825 */ /* 0x002fc800078e0216 */
[----:B------:R-:W-:Y:S02]  /*15f0*/  @!P4 IMAD R15, R17, UR8, R26 ;  /* 0x00000008110fcc24 */ /* 0x000fe4000f8e021a */
[----:B------:R-:W5:Y:S01]  /*1600*/  @!P1 LDG.E R23, desc[UR10][R22.64] ;  /* 0x0000000a16179981 */ /* 0x000f62000c1e1900 */
[----:B--2---:R-:W-:-:S06]  /*1610*/  @!P3 IMAD.WIDE R18, R27, 0x4, R18 ;  /* 0x000000041b12b825 */ /* 0x004fcc00078e0212 */
[----:B------:R-:W2:Y:S01]  /*1620*/  @!P3 LDG.E R19, desc[UR10][R18.64] ;  /* 0x0000000a1213b981 */ /* 0x000ea2000c1e1900 */
[----:B---3--:R-:W-:-:S06]  /*1630*/  @!P4 IMAD.WIDE R20, R15, 0x4, R20 ;  /* 0x000000040f14c825 */ /* 0x008fcc00078e0214 */
[----:B------:R-:W3:Y:S01]  /*1640*/  @!P4 LDG.E R21, desc[UR10][R20.64] ;  /* 0x0000000a1415c981 */ /* 0x000ee2000c1e1900 */
[----:B------:R-:W-:Y:S01]  /*1650*/  UIADD3 UR5, UPT, UPT, UR5, 0x4, URZ ;  /* 0x0000000405057890 */ /* 0x000fe2000fffe0ff */
[----:B----4-:R-:W-:-:S04]  /*1660*/  @!P0 FMNMX R2, R2, R25, !PT ;  /* 0x0000001902028209 */ /* 0x010fc80007800000 */
[----:B-----5:R-:W-:-:S04]  /*1670*/  @!P1 FMNMX R2, R2, R23, !PT ;  /* 0x0000001702029209 */ /* 0x020fc80007800000 */
[----:B--2---:R-:W-:-:S04]  /*1680*/  @!P3 FMNMX R2, R2, R19, !PT ;  /* 0x000000130202b209 */ /* 0x004fc80007800000 */
[----:B---3--:R-:W-:-:S07]  /*1690*/  @!P4 FMNMX R2, R2, R21, !PT ;  /* 0x000000150202c209 */ /* 0x008fce0007800000 */
.L_x_7:
[----:B------:R-:W-:Y:S05]  /*16a0*/  BRA.U !UP2, `(.L_x_4) ;  /* 0x000000010a847547 */ /* 0x000fea000b800000 */
[----:B------:R-:W-:Y:S02]  /*16b0*/  UISETP.NE.AND UP1, UPT, UR9, 0x1, UPT ;  /* 0x000000010900788c */ /* 0x000fe4000bf25270 */
[----:B------:R-:W-:-:S04]  /*16c0*/  ULOP3.LUT UR7, UR7, 0x1, URZ, 0xc0, !UPT ;  /* 0x0000000107077892 */ /* 0x000fc8000f8ec0ff */
[----:B------:R-:W-:-:S03]  /*16d0*/  UISETP.NE.U32.AND UP2, UPT, UR7, 0x1, UPT ;  /* 0x000000010700788c */ /* 0x000fc6000bf45070 */
[----:B------:R-:W-:Y:S08]  /*16e0*/  BRA.U !UP1, `(.L_x_8) ;  /* 0x0000000109487547 */ /* 0x000ff0000b800000 */
[----:B------:R-:W0:Y:S01]  /*16f0*/  LDCU UR7, c[0x0][0x3a0] ;  /* 0x00007400ff0777ac */ /* 0x000e220008000800 */
[----:B------:R-:W-:-:S05]  /*1700*/  IMAD R15, R34, UR5, R7 ;  /* 0x00000005220f7c24 */ /* 0x000fca000f8e0207 */
[C---:B------:R-:W-:Y:S02]  /*1710*/  IADD3 R22, PT, PT, R15.reuse, R34, RZ ;  /* 0x000000220f167210 */ /* 0x040fe40007ffe0ff */
[C---:B0-----:R-:W-:Y:S02]  /*1720*/  ISETP.GE.AND P0, PT, R15.reuse, UR7, PT ;  /* 0x000000070f007c0c */ /* 0x041fe4000bf06270 */
[C---:B------:R-:W-:Y:S02]  /*1730*/  ISETP.GE.AND P1, PT, R22.reuse, UR7, PT ;  /* 0x0000000716007c0c */ /* 0x040fe4000bf26270 */
[----:B------:R-:W-:Y:S02]  /*1740*/  ISETP.LT.OR P0, PT, R15, RZ, P0 ;  /* 0x000000ff0f00720c */ /* 0x000fe40000701670 */
[----:B------:R-:W-:-:S11]  /*1750*/  ISETP.LT.OR P1, PT, R22, RZ, P1 ;  /* 0x000000ff1600720c */ /* 0x000fd60000f21670 */
[----:B------:R-:W0:Y:S01]  /*1760*/  @!P0 LDC.64 R20, c[0x0][0x380] ;  /* 0x0000e000ff148b82 */ /* 0x000e220000000a00 */
[----:B------:R-:W-:-:S07]  /*1770*/  @!P0 IMAD R15, R17, UR7, R15 ;  /* 0x00000007110f8c24 */ /* 0x000fce000f8e020f */
[----:B------:R-:W1:Y:S01]  /*1780*/  @!P1 LDC.64 R18, c[0x0][0x380] ;  /* 0x0000e000ff129b82 */ /* 0x000e620000000a00 */
[----:B0-----:R-:W-:-:S04]  /*1790*/  @!P0 IMAD.WIDE R20, R15, 0x4, R20 ;  /* 0x000000040f148825 */ /* 0x001fc800078e0214 */
[----:B------:R-:W-:Y:S02]  /*17a0*/  @!P1 IMAD R15, R17, UR7, R22 ;  /* 0x00000007110f9c24 */ /* 0x000fe4000f8e0216 */
[----:B------:R-:W2:Y:S02]  /*17b0*/  @!P0 LDG.E R21, desc[UR10][R20.64] ;  /* 0x0000000a14158981 */ /* 0x000ea4000c1e1900 */
[----:B-1----:R-:W-:-:S06]  /*17c0*/  @!P1 IMAD.WIDE R18, R15, 0x4, R18 ;  /* 0x000000040f129825 */ /* 0x002fcc00078e0212 */
[----:B------:R-:W3:Y:S01]  /*17d0*/  @!P1 LDG.E R19, desc[UR10][R18.64] ;  /* 0x0000000a12139981 */ /* 0x000ee2000c1e1900 */
[----:B------:R-:W-:Y:S01]  /*17e0*/  UIADD3 UR5, UPT, UPT, UR5, 0x2, URZ ;  /* 0x0000000205057890 */ /* 0x000fe2000fffe0ff */
[----:B--2---:R-:W-:-:S04]  /*17f0*/  @!P0 FMNMX R2, R2, R21, !PT ;  /* 0x0000001502028209 */ /* 0x004fc80007800000 */
[----:B---3--:R-:W-:-:S07]  /*1800*/  @!P1 FMNMX R2, R2, R19, !PT ;  /* 0x0000001302029209 */ /* 0x008fce0007800000 */
.L_x_8:
[----:B------:R-:W-:Y:S05]  /*1810*/  BRA.U UP2, `(.L_x_4) ;  /* 0x0000000102287547 */ /* 0x000fea000b800000 */
[----:B------:R-:W0:Y:S01]  /*1820*/  LDC R15, c[0x0][0x3a0] ;  /* 0x0000e800ff0f7b82 */ /* 0x000e220000000800 */
[----:B------:R-:W-:-:S05]  /*1830*/  IMAD R34, R34, UR5, R7 ;  /* 0x0000000522227c24 */ /* 0x000fca000f8e0207 */
[----:B0-----:R-:W-:-:S04]  /*1840*/  ISETP.GE.AND P0, PT, R34, R15, PT ;  /* 0x0000000f2200720c */ /* 0x001fc80003f06270 */
[----:B------:R-:W-:-:S13]  /*1850*/  ISETP.LT.OR P0, PT, R34, RZ, P0 ;  /* 0x000000ff2200720c */ /* 0x000fda0000701670 */
[----:B------:R-:W-:Y:S05]  /*1860*/  @P0 BRA `(.L_x_4) ;  /* 0x0000000000140947 */ /* 0x000fea0003800000 */
[----:B------:R-:W0:Y:S01]  /*1870*/  LDC.64 R18, c[0x0][0x380] ;  /* 0x0000e000ff127b82 */ /* 0x000e220000000a00 */
[----:B------:R-:W-:-:S04]  /*1880*/  IMAD R17, R17, R15, R34 ;  /* 0x0000000f11117224 */ /* 0x000fc800078e0222 */
[----:B0-----:R-:W-:-:S06]  /*1890*/  IMAD.WIDE R18, R17, 0x4, R18 ;  /* 0x0000000411127825 */ /* 0x001fcc00078e0212 */
[----:B------:R-:W2:Y:S02]  /*18a0*/  LDG.E R19, desc[UR10][R18.64] ;  /* 0x0000000a12137981 */ /* 0x000ea4000c1e1900 */
[----:B--2---:R-:W-:-:S07]  /*18b0*/  FMNMX R2, R2, R19, !PT ;  /* 0x0000001302027209 */ /* 0x004fce0007800000 */
.L_x_4:
[----:B------:R-:W-:Y:S05]  /*18c0*/  BSYNC.RECONVERGENT B1 ;  /* 0x0000000000017941 */ /* 0x000fea0003800200 */
.L_x_3:
[----:B------:R-:W-:Y:S05]  /*18d0*/  @P2 BRA `(.L_x_9) ;  /* 0xfffffff400282947 */ /* 0x000fea000383ffff */
.L_x_2:
[----:B------:R-:W-:Y:S05]  /*18e0*/  BSYNC.RECONVERGENT B0 ;  /* 0x0000000000007941 */ /* 0x000fea0003800200 */
.L_x_1:
[----:B------:R-:W-:Y:S05]  /*18f0*/  BRA.U UP0, `(.L_x_10) ;  /* 0xfffffff100f07547 */ /* 0x000fea000b83ffff */
.L_x_0:
[----:B------:R-:W0:Y:S02]  /*1900*/  LDC.64 R4, c[0x0][0x388] ;  /* 0x0000e200ff047b82 */ /* 0x000e240000000a00 */
[----:B0-----:R-:W-:-:S05]  /*1910*/  IMAD.WIDE R4, R0, 0x4, R4 ;  /* 0x0000000400047825 */ /* 0x001fca00078e0204 */
[----:B------:R-:W-:Y:S01]  /*1920*/  STG.E desc[UR10][R4.64], R2 ;  /* 0x0000000204007986 */ /* 0x000fe2000c10190a */
[----:B------:R-:W-:Y:S05]  /*1930*/  EXIT ;  /* 0x000000000000794d */ /* 0x000fea0003800000 */
.L_x_11:
[----:B------:R-:W-:-:S00]  /*1940*/  BRA `(.L_x_11) ;  /* 0xfffffffc00fc7947 */ /* 0x000fc0000383ffff */
[----:B------:R-:W-:-:S00]  /*1950*/  NOP ;  /* 0x0000000000007918 */ /* 0x000fc00000000000 */
        /* <DEDUP_REMOVED lines=10> */
.L_x_12:


//--------------------- .nv.shared.reserved.0     --------------------------
	.section	.nv.shared.reserved.0,"aw",@nobits
	.weak		__nv_reservedSMEM_offset_0_alias
	.size		__nv_reservedSMEM_offset_0_alias, 0, 64
	.other		__nv_reservedSMEM_offset_0_alias,@"STO_CUDA_RESERVED_SHARED STV_DEFAULT"
__nv_reservedSMEM_offset_0_alias:
	.zero		0
	.zero		64


//--------------------- .nv.constant0._Z16maxpool3d_kernelPKfPfiiiiiiiiiiii --------------------------
	.section	.nv.constant0._Z16maxpool3d_kernelPKfPfiiiiiiiiiiii,"a",@progbits
	.sectionflags	@""
	.align	4
.nv.constant0._Z16maxpool3d_kernelPKfPfiiiiiiiiiiii:
	.zero		960


//--------------------- SYMBOLS --------------------------

	.type		.nv.reservedSmem.offset0,@object
	.size		.nv.reservedSmem.offset0,0x4
